//
// Generated by NVIDIA NVVM Compiler
//
// Compiler Build ID: CL-36424714
// Cuda compilation tools, release 13.0, V13.0.88
// Based on NVVM 20.0.0
//

.version 9.0
.target sm_100
.address_size 64

	// .globl	_Z27bilinearInterpolationKernelPfS_
.global .align 4 .b8 precalc_xorwow_matrix[102400];
.global .align 4 .b8 precalc_xorwow_offset_matrix[102400];
.global .align 4 .b8 mrg32k3aM1[2304];
.global .align 4 .b8 mrg32k3aM2[2304];
.global .align 4 .b8 mrg32k3aM1SubSeq[2016];
.global .align 4 .b8 mrg32k3aM2SubSeq[2016];
.global .align 4 .b8 mrg32k3aM1Seq[2304];
.global .align 4 .b8 mrg32k3aM2Seq[2304];
.const .align 8 .b8 __cr_lgamma_table[72];

.visible .entry _Z27bilinearInterpolationKernelPfS_(
	.param .u64 .ptr .align 1 _Z27bilinearInterpolationKernelPfS__param_0,
	.param .u64 .ptr .align 1 _Z27bilinearInterpolationKernelPfS__param_1
)
{
	.reg .b32 	%r<13>;
	.reg .b32 	%f<24>;
	.reg .b64 	%rd<9>;

	ld.param.u64 	%rd1, [_Z27bilinearInterpolationKernelPfS__param_0];
	ld.param.u64 	%rd2, [_Z27bilinearInterpolationKernelPfS__param_1];
	cvta.to.global.u64 	%rd3, %rd2;
	cvta.to.global.u64 	%rd4, %rd1;
	mov.u32 	%r1, %tid.x;
	mov.u32 	%r2, %ctaid.x;
	mov.u32 	%r3, %ntid.x;
	mad.lo.s32 	%r4, %r2, %r3, %r1;
	mov.u32 	%r5, %tid.y;
	mov.u32 	%r6, %ctaid.y;
	mov.u32 	%r7, %ntid.y;
	mad.lo.s32 	%r8, %r6, %r7, %r5;
	cvt.rn.f32.s32 	%f1, %r4;
	div.rn.f32 	%f2, %f1, 0f469C4000;
	cvt.rn.f32.u32 	%f3, %r8;
	div.rn.f32 	%f4, %f3, 0f469C4000;
	cvt.rzi.s32.f32 	%r9, %f2;
	cvt.rzi.s32.f32 	%r10, %f4;
	cvt.rn.f32.s32 	%f5, %r9;
	sub.f32 	%f6, %f2, %f5;
	cvt.rn.f32.s32 	%f7, %r10;
	sub.f32 	%f8, %f4, %f7;
	mad.lo.s32 	%r11, %r10, 20000, %r9;
	mul.wide.s32 	%rd5, %r11, 4;
	add.s64 	%rd6, %rd4, %rd5;
	ld.global.f32 	%f9, [%rd6];
	mov.f32 	%f10, 0f3F800000;
	sub.f32 	%f11, %f10, %f6;
	mul.f32 	%f12, %f11, %f9;
	sub.f32 	%f13, %f10, %f8;
	ld.global.f32 	%f14, [%rd6+4];
	mul.f32 	%f15, %f6, %f14;
	mul.f32 	%f16, %f13, %f15;
	fma.rn.f32 	%f17, %f13, %f12, %f16;
	ld.global.f32 	%f18, [%rd6+80000];
	mul.f32 	%f19, %f11, %f18;
	fma.rn.f32 	%f20, %f8, %f19, %f17;
	ld.global.f32 	%f21, [%rd6+80004];
	mul.f32 	%f22, %f6, %f21;
	fma.rn.f32 	%f23, %f8, %f22, %f20;
	mad.lo.s32 	%r12, %r8, 20000, %r4;
	mul.wide.s32 	%rd7, %r12, 4;
	add.s64 	%rd8, %rd3, %rd7;
	st.global.f32 	[%rd8], %f23;
	ret;

}
	// .globl	_Z18gaussianBlurKernelPfS_
.visible .entry _Z18gaussianBlurKernelPfS_(
	.param .u64 .ptr .align 1 _Z18gaussianBlurKernelPfS__param_0,
	.param .u64 .ptr .align 1 _Z18gaussianBlurKernelPfS__param_1
)
{
	.reg .pred 	%p<16>;
	.reg .b32 	%r<56>;
	.reg .b32 	%f<40>;
	.reg .b64 	%rd<34>;

	ld.param.u64 	%rd3, [_Z18gaussianBlurKernelPfS__param_0];
	ld.param.u64 	%rd2, [_Z18gaussianBlurKernelPfS__param_1];
	cvta.to.global.u64 	%rd1, %rd3;
	mov.u32 	%r26, %tid.x;
	mov.u32 	%r27, %ctaid.x;
	mov.u32 	%r28, %ntid.x;
	mad.lo.s32 	%r1, %r27, %r28, %r26;
	mov.u32 	%r29, %tid.y;
	mov.u32 	%r30, %ctaid.y;
	mov.u32 	%r31, %ntid.y;
	mad.lo.s32 	%r32, %r30, %r31, %r29;
	add.s32 	%r3, %r32, -1;
	mul.lo.s32 	%r4, %r3, 20000;
	add.s32 	%r5, %r1, -1;
	max.u32 	%r33, %r5, %r3;
	setp.gt.u32 	%p1, %r33, 19999;
	mov.b32 	%r48, 0;
	mov.f32 	%f32, 0f00000000;
	@%p1 bra 	$L__BB1_2;
	add.s32 	%r35, %r5, %r4;
	mul.wide.u32 	%rd4, %r35, 4;
	add.s64 	%rd5, %rd1, %rd4;
	ld.global.f32 	%f20, [%rd5];
	add.f32 	%f32, %f20, 0f00000000;
	mov.b32 	%r48, 1;
$L__BB1_2:
	max.u32 	%r36, %r1, %r3;
	setp.gt.u32 	%p2, %r36, 19999;
	@%p2 bra 	$L__BB1_4;
	add.s32 	%r37, %r1, %r4;
	mul.wide.u32 	%rd6, %r37, 4;
	add.s64 	%rd7, %rd1, %rd6;
	ld.global.f32 	%f21, [%rd7];
	add.f32 	%f32, %f32, %f21;
	add.s32 	%r48, %r48, 1;
$L__BB1_4:
	add.s32 	%r9, %r1, 1;
	max.u32 	%r38, %r9, %r3;
	setp.gt.u32 	%p3, %r38, 19999;
	@%p3 bra 	$L__BB1_6;
	add.s32 	%r39, %r9, %r4;
	mul.wide.u32 	%rd8, %r39, 4;
	add.s64 	%rd9, %rd1, %rd8;
	ld.global.f32 	%f22, [%rd9];
	add.f32 	%f32, %f32, %f22;
	add.s32 	%r48, %r48, 1;
$L__BB1_6:
	add.s32 	%r12, %r4, 20000;
	max.u32 	%r40, %r5, %r32;
	setp.gt.u32 	%p4, %r40, 19999;
	@%p4 bra 	$L__BB1_8;
	add.s32 	%r41, %r5, %r12;
	mul.wide.u32 	%rd10, %r41, 4;
	add.s64 	%rd11, %rd1, %rd10;
	ld.global.f32 	%f23, [%rd11];
	add.f32 	%f32, %f32, %f23;
	add.s32 	%r48, %r48, 1;
$L__BB1_8:
	max.u32 	%r42, %r1, %r32;
	setp.gt.u32 	%p5, %r42, 19999;
	@%p5 bra 	$L__BB1_10;
	add.s32 	%r43, %r1, %r12;
	mul.wide.u32 	%rd12, %r43, 4;
	add.s64 	%rd13, %rd1, %rd12;
	ld.global.f32 	%f24, [%rd13];
	add.f32 	%f32, %f32, %f24;
	add.s32 	%r48, %r48, 1;
$L__BB1_10:
	max.u32 	%r44, %r9, %r32;
	setp.gt.u32 	%p6, %r44, 19999;
	@%p6 bra 	$L__BB1_12;
	add.s32 	%r45, %r9, %r12;
	mul.wide.u32 	%rd14, %r45, 4;
	add.s64 	%rd15, %rd1, %rd14;
	ld.global.f32 	%f25, [%rd15];
	add.f32 	%f32, %f32, %f25;
	add.s32 	%r48, %r48, 1;
$L__BB1_12:
	setp.gt.u32 	%p7, %r5, 19999;
	setp.gt.u32 	%p8, %r32, 19998;
	or.pred  	%p9, %p7, %p8;
	@%p9 bra 	$L__BB1_14;
	cvt.u64.u32 	%rd16, %r5;
	cvt.u64.u32 	%rd17, %r12;
	add.s64 	%rd18, %rd16, %rd17;
	shl.b64 	%rd19, %rd18, 2;
	add.s64 	%rd20, %rd1, %rd19;
	ld.global.f32 	%f26, [%rd20+80000];
	add.f32 	%f32, %f32, %f26;
	add.s32 	%r48, %r48, 1;
$L__BB1_14:
	setp.gt.u32 	%p10, %r32, 19998;
	setp.gt.u32 	%p11, %r1, 19999;
	or.pred  	%p12, %p11, %p10;
	@%p12 bra 	$L__BB1_16;
	cvt.u64.u32 	%rd21, %r1;
	cvt.u64.u32 	%rd22, %r12;
	add.s64 	%rd23, %rd21, %rd22;
	shl.b64 	%rd24, %rd23, 2;
	add.s64 	%rd25, %rd1, %rd24;
	ld.global.f32 	%f27, [%rd25+80000];
	add.f32 	%f32, %f32, %f27;
	add.s32 	%r48, %r48, 1;
$L__BB1_16:
	setp.gt.u32 	%p13, %r32, 19998;
	setp.gt.u32 	%p14, %r9, 19999;
	or.pred  	%p15, %p14, %p13;
	@%p15 bra 	$L__BB1_18;
	cvt.u64.u32 	%rd26, %r9;
	cvt.u64.u32 	%rd27, %r12;
	add.s64 	%rd28, %rd26, %rd27;
	shl.b64 	%rd29, %rd28, 2;
	add.s64 	%rd30, %rd1, %rd29;
	ld.global.f32 	%f28, [%rd30+80000];
	add.f32 	%f32, %f32, %f28;
	add.s32 	%r48, %r48, 1;
$L__BB1_18:
	cvta.to.global.u64 	%rd31, %rd2;
	cvt.rn.f32.u32 	%f29, %r48;
	div.rn.f32 	%f30, %f32, %f29;
	add.s32 	%r46, %r12, %r1;
	mul.wide.s32 	%rd32, %r46, 4;
	add.s64 	%rd33, %rd31, %rd32;
	st.global.f32 	[%rd33], %f30;
	ret;

}
	// .globl	_Z24sobelEdgeDetectionKernelPfS_
.visible .entry _Z24sobelEdgeDetectionKernelPfS_(
	.param .u64 .ptr .align 1 _Z24sobelEdgeDetectionKernelPfS__param_0,
	.param .u64 .ptr .align 1 _Z24sobelEdgeDetectionKernelPfS__param_1
)
{
	.reg .pred 	%p<16>;
	.reg .b32 	%r<28>;
	.reg .b32 	%f<68>;
	.reg .b64 	%rd<34>;

	ld.param.u64 	%rd3, [_Z24sobelEdgeDetectionKernelPfS__param_0];
	ld.param.u64 	%rd2, [_Z24sobelEdgeDetectionKernelPfS__param_1];
	cvta.to.global.u64 	%rd1, %rd3;
	mov.u32 	%r8, %tid.x;
	mov.u32 	%r9, %ctaid.x;
	mov.u32 	%r10, %ntid.x;
	mad.lo.s32 	%r1, %r9, %r10, %r8;
	mov.u32 	%r11, %tid.y;
	mov.u32 	%r12, %ctaid.y;
	mov.u32 	%r13, %ntid.y;
	mad.lo.s32 	%r14, %r12, %r13, %r11;
	add.s32 	%r3, %r14, -1;
	mul.lo.s32 	%r4, %r3, 20000;
	add.s32 	%r5, %r1, -1;
	max.u32 	%r15, %r5, %r3;
	setp.gt.u32 	%p1, %r15, 19999;
	mov.f32 	%f52, 0f00000000;
	@%p1 bra 	$L__BB2_2;
	add.s32 	%r16, %r5, %r4;
	mul.wide.u32 	%rd4, %r16, 4;
	add.s64 	%rd5, %rd1, %rd4;
	ld.global.f32 	%f36, [%rd5];
	mov.f32 	%f37, 0f00000000;
	sub.f32 	%f52, %f37, %f36;
$L__BB2_2:
	max.u32 	%r17, %r1, %r3;
	setp.gt.u32 	%p2, %r17, 19999;
	mov.f32 	%f55, %f52;
	@%p2 bra 	$L__BB2_4;
	add.s32 	%r18, %r1, %r4;
	mul.wide.u32 	%rd6, %r18, 4;
	add.s64 	%rd7, %rd1, %rd6;
	ld.global.f32 	%f38, [%rd7];
	fma.rn.f32 	%f3, %f38, 0f00000000, %f52;
	add.f32 	%f39, %f38, %f38;
	sub.f32 	%f55, %f52, %f39;
	mov.f32 	%f52, %f3;
$L__BB2_4:
	add.s32 	%r6, %r1, 1;
	max.u32 	%r19, %r6, %r3;
	setp.gt.u32 	%p3, %r19, 19999;
	@%p3 bra 	$L__BB2_6;
	add.s32 	%r20, %r6, %r4;
	mul.wide.u32 	%rd8, %r20, 4;
	add.s64 	%rd9, %rd1, %rd8;
	ld.global.f32 	%f40, [%rd9];
	add.f32 	%f52, %f52, %f40;
	sub.f32 	%f55, %f55, %f40;
$L__BB2_6:
	add.s32 	%r7, %r4, 20000;
	max.u32 	%r21, %r5, %r14;
	setp.gt.u32 	%p4, %r21, 19999;
	@%p4 bra 	$L__BB2_8;
	add.s32 	%r22, %r5, %r7;
	mul.wide.u32 	%rd10, %r22, 4;
	add.s64 	%rd11, %rd1, %rd10;
	ld.global.f32 	%f41, [%rd11];
	add.f32 	%f42, %f41, %f41;
	sub.f32 	%f52, %f52, %f42;
	fma.rn.f32 	%f55, %f41, 0f00000000, %f55;
$L__BB2_8:
	max.u32 	%r23, %r1, %r14;
	setp.gt.u32 	%p5, %r23, 19999;
	@%p5 bra 	$L__BB2_10;
	add.s32 	%r24, %r1, %r7;
	mul.wide.u32 	%rd12, %r24, 4;
	add.s64 	%rd13, %rd1, %rd12;
	ld.global.f32 	%f43, [%rd13];
	fma.rn.f32 	%f52, %f43, 0f00000000, %f52;
	fma.rn.f32 	%f55, %f43, 0f00000000, %f55;
$L__BB2_10:
	max.u32 	%r25, %r6, %r14;
	setp.gt.u32 	%p6, %r25, 19999;
	@%p6 bra 	$L__BB2_12;
	add.s32 	%r26, %r6, %r7;
	mul.wide.u32 	%rd14, %r26, 4;
	add.s64 	%rd15, %rd1, %rd14;
	ld.global.f32 	%f44, [%rd15];
	fma.rn.f32 	%f52, %f44, 0f40000000, %f52;
	fma.rn.f32 	%f55, %f44, 0f00000000, %f55;
$L__BB2_12:
	setp.gt.u32 	%p7, %r5, 19999;
	setp.gt.u32 	%p8, %r14, 19998;
	or.pred  	%p9, %p7, %p8;
	@%p9 bra 	$L__BB2_14;
	cvt.u64.u32 	%rd16, %r5;
	cvt.u64.u32 	%rd17, %r7;
	add.s64 	%rd18, %rd16, %rd17;
	shl.b64 	%rd19, %rd18, 2;
	add.s64 	%rd20, %rd1, %rd19;
	ld.global.f32 	%f45, [%rd20+80000];
	sub.f32 	%f52, %f52, %f45;
	add.f32 	%f55, %f55, %f45;
$L__BB2_14:
	setp.gt.u32 	%p10, %r14, 19998;
	setp.gt.u32 	%p11, %r1, 19999;
	or.pred  	%p12, %p11, %p10;
	@%p12 bra 	$L__BB2_16;
	cvt.u64.u32 	%rd21, %r1;
	cvt.u64.u32 	%rd22, %r7;
	add.s64 	%rd23, %rd21, %rd22;
	shl.b64 	%rd24, %rd23, 2;
	add.s64 	%rd25, %rd1, %rd24;
	ld.global.f32 	%f46, [%rd25+80000];
	fma.rn.f32 	%f52, %f46, 0f00000000, %f52;
	fma.rn.f32 	%f55, %f46, 0f40000000, %f55;
$L__BB2_16:
	setp.gt.u32 	%p13, %r14, 19998;
	setp.gt.u32 	%p14, %r6, 19999;
	or.pred  	%p15, %p14, %p13;
	@%p15 bra 	$L__BB2_18;
	cvt.u64.u32 	%rd26, %r6;
	cvt.u64.u32 	%rd27, %r7;
	add.s64 	%rd28, %rd26, %rd27;
	shl.b64 	%rd29, %rd28, 2;
	add.s64 	%rd30, %rd1, %rd29;
	ld.global.f32 	%f47, [%rd30+80000];
	add.f32 	%f52, %f52, %f47;
	add.f32 	%f55, %f55, %f47;
$L__BB2_18:
	cvta.to.global.u64 	%rd31, %rd2;
	mul.f32 	%f48, %f55, %f55;
	fma.rn.f32 	%f49, %f52, %f52, %f48;
	sqrt.rn.f32 	%f50, %f49;
	add.s32 	%r27, %r7, %r1;
	mul.wide.s32 	%rd32, %r27, 4;
	add.s64 	%rd33, %rd31, %rd32;
	st.global.f32 	[%rd33], %f50;
	ret;

}


// ===== COMPILED SASS (sm_100) =====

	.target	sm_100

	.elftype	@"ET_EXEC"


//--------------------- .note.nv.tkinfo           --------------------------
	.section	.note.nv.tkinfo,"",@"SHT_NOTE"
	.sectionflags	@"SHF_NOTE_NV_TKINFO"
	.tkinfo
        /*0018*/ 	.word	0x00000002
        /*0030*/ 	.string	""
        /*0030*/ 	.string	"ptxas"
        /*0030*/ 	.string	"Cuda compilation tools, release 13.0, V13.0.88"
        /*0030*/ 	.string	"Build cuda_13.0.r13.0/compiler.36424714_0"
        /*0030*/ 	.string	"-arch sm_100 -m 64 "



//--------------------- .note.nv.cuinfo           --------------------------
	.section	.note.nv.cuinfo,"",@"SHT_NOTE"
	.sectionflags	@"SHF_NOTE_NV_CUINFO"
        /*0018*/ 	.short	0x0002
        /*001a*/ 	.short	0x0064
        /*001c*/ 	.short	0x0082
	.zero		2


//--------------------- .nv.info                  --------------------------
	.section	.nv.info,"",@"SHT_CUDA_INFO"
	.align	4


	//----- nvinfo : EIATTR_REGCOUNT
	.align		4
        /*0000*/ 	.byte	0x04, 0x2f
        /*0002*/ 	.short	(.L_10 - .L_9)
	.align		4
.L_9:
        /*0004*/ 	.word	index@(_Z27bilinearInterpolationKernelPfS_)
        /*0008*/ 	.word	0x00000014


	//----- nvinfo : EIATTR_FRAME_SIZE
	.align		4
.L_10:
        /*000c*/ 	.byte	0x04, 0x11
        /*000e*/ 	.short	(.L_12 - .L_11)
	.align		4
.L_11:
        /*0010*/ 	.word	index@($__internal_2_$__cuda_sm3x_div_rn_noftz_f32_slowpath)
        /*0014*/ 	.word	0x00000000


	//----- nvinfo : EIATTR_FRAME_SIZE
	.align		4
.L_12:
        /*0018*/ 	.byte	0x04, 0x11
        /*001a*/ 	.short	(.L_14 - .L_13)
	.align		4
.L_13:
        /*001c*/ 	.word	index@(_Z27bilinearInterpolationKernelPfS_)
        /*0020*/ 	.word	0x00000000


	//----- nvinfo : EIATTR_REGCOUNT
	.align		4
.L_14:
        /*0024*/ 	.byte	0x04, 0x2f
        /*0026*/ 	.short	(.L_16 - .L_15)
	.align		4
.L_15:
        /*0028*/ 	.word	index@(_Z18gaussianBlurKernelPfS_)
        /*002c*/ 	.word	0x0000001a


	//----- nvinfo : EIATTR_FRAME_SIZE
	.align		4
.L_16:
        /*0030*/ 	.byte	0x04, 0x11
        /*0032*/ 	.short	(.L_18 - .L_17)
	.align		4
.L_17:
        /*0034*/ 	.word	index@($__internal_1_$__cuda_sm3x_div_rn_noftz_f32_slowpath)
        /*0038*/ 	.word	0x00000000


	//----- nvinfo : EIATTR_FRAME_SIZE
	.align		4
.L_18:
        /*003c*/ 	.byte	0x04, 0x11
        /*003e*/ 	.short	(.L_20 - .L_19)
	.align		4
.L_19:
        /*0040*/ 	.word	index@(_Z18gaussianBlurKernelPfS_)
        /*0044*/ 	.word	0x00000000


	//----- nvinfo : EIATTR_REGCOUNT
	.align		4
.L_20:
        /*0048*/ 	.byte	0x04, 0x2f
        /*004a*/ 	.short	(.L_22 - .L_21)
	.align		4
.L_21:
        /*004c*/ 	.word	index@(_Z24sobelEdgeDetectionKernelPfS_)
        /*0050*/ 	.word	0x0000001a


	//----- nvinfo : EIATTR_FRAME_SIZE
	.align		4
.L_22:
        /*0054*/ 	.byte	0x04, 0x11
        /*0056*/ 	.short	(.L_24 - .L_23)
	.align		4
.L_23:
        /*0058*/ 	.word	index@($__internal_0_$__cuda_sm20_sqrt_rn_f32_slowpath)
        /*005c*/ 	.word	0x00000000


	//----- nvinfo : EIATTR_FRAME_SIZE
	.align		4
.L_24:
        /*0060*/ 	.byte	0x04, 0x11
        /*0062*/ 	.short	(.L_26 - .L_25)
	.align		4
.L_25:
        /*0064*/ 	.word	index@(_Z24sobelEdgeDetectionKernelPfS_)
        /*0068*/ 	.word	0x00000000


	//----- nvinfo : EIATTR_MIN_STACK_SIZE
	.align		4
.L_26:
        /*006c*/ 	.byte	0x04, 0x12
        /*006e*/ 	.short	(.L_28 - .L_27)
	.align		4
.L_27:
        /*0070*/ 	.word	index@(_Z24sobelEdgeDetectionKernelPfS_)
        /*0074*/ 	.word	0x00000000


	//----- nvinfo : EIATTR_MIN_STACK_SIZE
	.align		4
.L_28:
        /*0078*/ 	.byte	0x04, 0x12
        /*007a*/ 	.short	(.L_30 - .L_29)
	.align		4
.L_29:
        /*007c*/ 	.word	index@(_Z18gaussianBlurKernelPfS_)
        /*0080*/ 	.word	0x00000000


	//----- nvinfo : EIATTR_MIN_STACK_SIZE
	.align		4
.L_30:
        /*0084*/ 	.byte	0x04, 0x12
        /*0086*/ 	.short	(.L_32 - .L_31)
	.align		4
.L_31:
        /*0088*/ 	.word	index@(_Z27bilinearInterpolationKernelPfS_)
        /*008c*/ 	.word	0x00000000
.L_32:


//--------------------- .nv.compat                --------------------------
	.section	.nv.compat,"",@"SHT_CUDA_COMPAT_INFO"
	.align	4
        /*0000*/ 	.byte	0x02, 0x09, 0x00, 0x00, 0x02, 0x02, 0x01, 0x00, 0x02, 0x05, 0x05, 0x00, 0x03, 0x07, 0x01, 0x01
        /*0010*/ 	.byte	0x02, 0x03, 0x00, 0x00, 0x02, 0x06, 0x01, 0x00, 0x04, 0x0b, 0x08, 0x00, 0x01, 0x00, 0x00, 0x00
        /*0020*/ 	.byte	0x00, 0x00, 0x00, 0x00


//--------------------- .nv.info._Z24sobelEdgeDetectionKernelPfS_ --------------------------
	.section	.nv.info._Z24sobelEdgeDetectionKernelPfS_,"",@"SHT_CUDA_INFO"
	.sectionflags	@""
	.align	4


	//----- nvinfo : EIATTR_CUDA_API_VERSION
	.align		4
        /*0000*/ 	.byte	0x04, 0x37
        /*0002*/ 	.short	(.L_34 - .L_33)
.L_33:
        /*0004*/ 	.word	0x00000082


	//----- nvinfo : EIATTR_KPARAM_INFO
	.align		4
.L_34:
        /*0008*/ 	.byte	0x04, 0x17
        /*000a*/ 	.short	(.L_36 - .L_35)
.L_35:
        /*000c*/ 	.word	0x00000000
        /*0010*/ 	.short	0x0001
        /*0012*/ 	.short	0x0008
        /*0014*/ 	.byte	0x00, 0xf5, 0x21, 0x00


	//----- nvinfo : EIATTR_KPARAM_INFO
	.align		4
.L_36:
        /*0018*/ 	.byte	0x04, 0x17
        /*001a*/ 	.short	(.L_38 - .L_37)
.L_37:
        /*001c*/ 	.word	0x00000000
        /*0020*/ 	.short	0x0000
        /*0022*/ 	.short	0x0000
        /*0024*/ 	.byte	0x00, 0xf5, 0x21, 0x00


	//----- nvinfo : EIATTR_SPARSE_MMA_MASK
	.align		4
.L_38:
        /*0028*/ 	.byte	0x03, 0x50
        /*002a*/ 	.short	0x0000


	//----- nvinfo : EIATTR_MAXREG_COUNT
	.align		4
        /*002c*/ 	.byte	0x03, 0x1b
        /*002e*/ 	.short	0x00ff


	//----- nvinfo : EIATTR_MERCURY_ISA_VERSION
	.align		4
        /*0030*/ 	.byte	0x03, 0x5f
        /*0032*/ 	.short	0x0101


	//----- nvinfo : EIATTR_VRC_CTA_INIT_COUNT
	.align		4
        /*0034*/ 	.byte	0x02, 0x4a
	.zero		1
	.zero		1


	//----- nvinfo : EIATTR_EXIT_INSTR_OFFSETS
	.align		4
        /*0038*/ 	.byte	0x04, 0x1c
        /*003a*/ 	.short	(.L_40 - .L_39)


	//   ....[0]....
.L_39:
        /*003c*/ 	.word	0x00000740


	//----- nvinfo : EIATTR_CRS_STACK_SIZE
	.align		4
.L_40:
        /*0040*/ 	.byte	0x04, 0x1e
        /*0042*/ 	.short	(.L_42 - .L_41)
.L_41:
        /*0044*/ 	.word	0x00000000


	//----- nvinfo : EIATTR_CBANK_PARAM_SIZE
	.align		4
.L_42:
        /*0048*/ 	.byte	0x03, 0x19
        /*004a*/ 	.short	0x0010


	//----- nvinfo : EIATTR_PARAM_CBANK
	.align		4
        /*004c*/ 	.byte	0x04, 0x0a
        /*004e*/ 	.short	(.L_44 - .L_43)
	.align		4
.L_43:
        /*0050*/ 	.word	index@(.nv.constant0._Z24sobelEdgeDetectionKernelPfS_)
        /*0054*/ 	.short	0x0380
        /*0056*/ 	.short	0x0010


	//----- nvinfo : EIATTR_SW_WAR
	.align		4
.L_44:
        /*0058*/ 	.byte	0x04, 0x36
        /*005a*/ 	.short	(.L_46 - .L_45)
.L_45:
        /*005c*/ 	.word	0x00000008
.L_46:


//--------------------- .nv.info._Z18gaussianBlurKernelPfS_ --------------------------
	.section	.nv.info._Z18gaussianBlurKernelPfS_,"",@"SHT_CUDA_INFO"
	.sectionflags	@""
	.align	4


	//----- nvinfo : EIATTR_CUDA_API_VERSION
	.align		4
        /*0000*/ 	.byte	0x04, 0x37
        /*0002*/ 	.short	(.L_48 - .L_47)
.L_47:
        /*0004*/ 	.word	0x00000082


	//----- nvinfo : EIATTR_KPARAM_INFO
	.align		4
.L_48:
        /*0008*/ 	.byte	0x04, 0x17
        /*000a*/ 	.short	(.L_50 - .L_49)
.L_49:
        /*000c*/ 	.word	0x00000000
        /*0010*/ 	.short	0x0001
        /*0012*/ 	.short	0x0008
        /*0014*/ 	.byte	0x00, 0xf5, 0x21, 0x00


	//----- nvinfo : EIATTR_KPARAM_INFO
	.align		4
.L_50:
        /*0018*/ 	.byte	0x04, 0x17
        /*001a*/ 	.short	(.L_52 - .L_51)
.L_51:
        /*001c*/ 	.word	0x00000000
        /*0020*/ 	.short	0x0000
        /*0022*/ 	.short	0x0000
        /*0024*/ 	.byte	0x00, 0xf5, 0x21, 0x00


	//----- nvinfo : EIATTR_SPARSE_MMA_MASK
	.align		4
.L_52:
        /*0028*/ 	.byte	0x03, 0x50
        /*002a*/ 	.short	0x0000


	//----- nvinfo : EIATTR_MAXREG_COUNT
	.align		4
        /*002c*/ 	.byte	0x03, 0x1b
        /*002e*/ 	.short	0x00ff


	//----- nvinfo : EIATTR_MERCURY_ISA_VERSION
	.align		4
        /*0030*/ 	.byte	0x03, 0x5f
        /*0032*/ 	.short	0x0101


	//----- nvinfo : EIATTR_VRC_CTA_INIT_COUNT
	.align		4
        /*0034*/ 	.byte	0x02, 0x4a
	.zero		1
	.zero		1


	//----- nvinfo : EIATTR_EXIT_INSTR_OFFSETS
	.align		4
        /*0038*/ 	.byte	0x04, 0x1c
        /*003a*/ 	.short	(.L_54 - .L_53)


	//   ....[0]....
.L_53:
        /*003c*/ 	.word	0x00000710


	//----- nvinfo : EIATTR_CRS_STACK_SIZE
	.align		4
.L_54:
        /*0040*/ 	.byte	0x04, 0x1e
        /*0042*/ 	.short	(.L_56 - .L_55)
.L_55:
        /*0044*/ 	.word	0x00000000


	//----- nvinfo : EIATTR_CBANK_PARAM_SIZE
	.align		4
.L_56:
        /*0048*/ 	.byte	0x03, 0x19
        /*004a*/ 	.short	0x0010


	//----- nvinfo : EIATTR_PARAM_CBANK
	.align		4
        /*004c*/ 	.byte	0x04, 0x0a
        /*004e*/ 	.short	(.L_58 - .L_57)
	.align		4
.L_57:
        /*0050*/ 	.word	index@(.nv.constant0._Z18gaussianBlurKernelPfS_)
        /*0054*/ 	.short	0x0380
        /*0056*/ 	.short	0x0010


	//----- nvinfo : EIATTR_SW_WAR
	.align		4
.L_58:
        /*0058*/ 	.byte	0x04, 0x36
        /*005a*/ 	.short	(.L_60 - .L_59)
.L_59:
        /*005c*/ 	.word	0x00000008
.L_60:


//--------------------- .nv.info._Z27bilinearInterpolationKernelPfS_ --------------------------
	.section	.nv.info._Z27bilinearInterpolationKernelPfS_,"",@"SHT_CUDA_INFO"
	.sectionflags	@""
	.align	4


	//----- nvinfo : EIATTR_CUDA_API_VERSION
	.align		4
        /*0000*/ 	.byte	0x04, 0x37
        /*0002*/ 	.short	(.L_62 - .L_61)
.L_61:
        /*0004*/ 	.word	0x00000082


	//----- nvinfo : EIATTR_KPARAM_INFO
	.align		4
.L_62:
        /*0008*/ 	.byte	0x04, 0x17
        /*000a*/ 	.short	(.L_64 - .L_63)
.L_63:
        /*000c*/ 	.word	0x00000000
        /*0010*/ 	.short	0x0001
        /*0012*/ 	.short	0x0008
        /*0014*/ 	.byte	0x00, 0xf5, 0x21, 0x00


	//----- nvinfo : EIATTR_KPARAM_INFO
	.align		4
.L_64:
        /*0018*/ 	.byte	0x04, 0x17
        /*001a*/ 	.short	(.L_66 - .L_65)
.L_65:
        /*001c*/ 	.word	0x00000000
        /*0020*/ 	.short	0x0000
        /*0022*/ 	.short	0x0000
        /*0024*/ 	.byte	0x00, 0xf5, 0x21, 0x00


	//----- nvinfo : EIATTR_SPARSE_MMA_MASK
	.align		4
.L_66:
        /*0028*/ 	.byte	0x03, 0x50
        /*002a*/ 	.short	0x0000


	//----- nvinfo : EIATTR_MAXREG_COUNT
	.align		4
        /*002c*/ 	.byte	0x03, 0x1b
        /*002e*/ 	.short	0x00ff


	//----- nvinfo : EIATTR_MERCURY_ISA_VERSION
	.align		4
        /*0030*/ 	.byte	0x03, 0x5f
        /*0032*/ 	.short	0x0101


	//----- nvinfo : EIATTR_VRC_CTA_INIT_COUNT
	.align		4
        /*0034*/ 	.byte	0x02, 0x4a
	.zero		1
	.zero		1


	//----- nvinfo : EIATTR_EXIT_INSTR_OFFSETS
	.align		4
        /*0038*/ 	.byte	0x04, 0x1c
        /*003a*/ 	.short	(.L_68 - .L_67)


	//   ....[0]....
.L_67:
        /*003c*/ 	.word	0x00000420


	//----- nvinfo : EIATTR_CRS_STACK_SIZE
	.align		4
.L_68:
        /*0040*/ 	.byte	0x04, 0x1e
        /*0042*/ 	.short	(.L_70 - .L_69)
.L_69:
        /*0044*/ 	.word	0x00000000


	//----- nvinfo : EIATTR_CBANK_PARAM_SIZE
	.align		4
.L_70:
        /*0048*/ 	.byte	0x03, 0x19
        /*004a*/ 	.short	0x0010


	//----- nvinfo : EIATTR_PARAM_CBANK
	.align		4
        /*004c*/ 	.byte	0x04, 0x0a
        /*004e*/ 	.short	(.L_72 - .L_71)
	.align		4
.L_71:
        /*0050*/ 	.word	index@(.nv.constant0._Z27bilinearInterpolationKernelPfS_)
        /*0054*/ 	.short	0x0380
        /*0056*/ 	.short	0x0010


	//----- nvinfo : EIATTR_SW_WAR
	.align		4
.L_72:
        /*0058*/ 	.byte	0x04, 0x36
        /*005a*/ 	.short	(.L_74 - .L_73)
.L_73:
        /*005c*/ 	.word	0x00000008
.L_74:


//--------------------- .nv.callgraph             --------------------------
	.section	.nv.callgraph,"",@"SHT_CUDA_CALLGRAPH"
	.align	4
	.sectionentsize	8
	.align		4
        /*0000*/ 	.word	0x00000000
	.align		4
        /*0004*/ 	.word	0xffffffff
	.align		4
        /*0008*/ 	.word	0x00000000
	.align		4
        /*000c*/ 	.word	0xfffffffe
	.align		4
        /*0010*/ 	.word	0x00000000
	.align		4
        /*0014*/ 	.word	0xfffffffd
	.align		4
        /*0018*/ 	.word	0x00000000
	.align		4
        /*001c*/ 	.word	0xfffffffc


//--------------------- .nv.constant4             --------------------------
	.section	.nv.constant4,"a",@progbits
	.align	8
	.align		8
.nv.constant4:
        /*0000*/ 	.dword	precalc_xorwow_matrix
	.align		8
        /*0008*/ 	.dword	precalc_xorwow_offset_matrix
	.align		8
        /*0010*/ 	.dword	mrg32k3aM1
	.align		8
        /*0018*/ 	.dword	mrg32k3aM2
	.align		8
        /*0020*/ 	.dword	mrg32k3aM1SubSeq
	.align		8
        /*0028*/ 	.dword	mrg32k3aM2SubSeq
	.align		8
        /*0030*/ 	.dword	mrg32k3aM1Seq
	.align		8
        /*0038*/ 	.dword	mrg32k3aM2Seq


//--------------------- .nv.constant3             --------------------------
	.section	.nv.constant3,"a",@progbits
	.align	8
.nv.constant3:
	.type		__cr_lgamma_table,@object
	.size		__cr_lgamma_table,(.L_8 - __cr_lgamma_table)
__cr_lgamma_table:
        /*0000*/ 	.byte	0x00, 0x00, 0x00, 0x00, 0x00, 0x00, 0x00, 0x00, 0x00, 0x00, 0x00, 0x00, 0x00, 0x00, 0x00, 0x00
        /*0010*/ 	.byte	0xef, 0x39, 0xfa, 0xfe, 0x42, 0x2e, 0xe6, 0x3f, 0x02, 0x20, 0x2a, 0xfa, 0x0b, 0xab, 0xfc, 0x3f
        /*0020*/ 	.byte	0xf9, 0x2c, 0x92, 0x7c, 0xa7, 0x6c, 0x09, 0x40, 0xc9, 0x79, 0x44, 0x3c, 0x64, 0x26, 0x13, 0x40
        /*0030*/ 	.byte	0xca, 0x01, 0xcf, 0x3a, 0x27, 0x51, 0x1a, 0x40, 0x30, 0xcc, 0x2d, 0xf3, 0xe1, 0x0c, 0x21, 0x40
        /*0040*/ 	.byte	0x0d, 0xb7, 0xfc, 0x82, 0x8e, 0x35, 0x25, 0x40
.L_8:


//--------------------- .text._Z24sobelEdgeDetectionKernelPfS_ --------------------------
	.section	.text._Z24sobelEdgeDetectionKernelPfS_,"ax",@progbits
	.align	128
        .global         _Z24sobelEdgeDetectionKernelPfS_
        .type           _Z24sobelEdgeDetectionKernelPfS_,@function
        .size           _Z24sobelEdgeDetectionKernelPfS_,(.L_x_35 - _Z24sobelEdgeDetectionKernelPfS_)
        .other          _Z24sobelEdgeDetectionKernelPfS_,@"STO_CUDA_ENTRY STV_DEFAULT"
_Z24sobelEdgeDetectionKernelPfS_:
.text._Z24sobelEdgeDetectionKernelPfS_:
[----:B------:R-:W-:Y:S01]  /*0000*/  LDC R1, c[0x0][0x37c] ;  /* 0x0000df00ff017b82 */ /* 0x000fe20000000800 */
[----:B------:R-:W0:Y:S07]  /*0010*/  S2R R3, SR_TID.X ;  /* 0x0000000000037919 */ /* 0x000e2e0000002100 */
[----:B------:R-:W0:Y:S01]  /*0020*/  LDC R0, c[0x0][0x360] ;  /* 0x0000d800ff007b82 */ /* 0x000e220000000800 */
[----:B------:R-:W1:Y:S07]  /*0030*/  S2R R12, SR_TID.Y ;  /* 0x00000000000c7919 */ /* 0x000e6e0000002200 */
[----:B------:R-:W0:Y:S08]  /*0040*/  S2UR UR4, SR_CTAID.X ;  /* 0x00000000000479c3 */ /* 0x000e300000002500 */
[----:B------:R-:W1:Y:S08]  /*0050*/  S2UR UR5, SR_CTAID.Y ;  /* 0x00000000000579c3 */ /* 0x000e700000002600 */
[----:B------:R-:W1:Y:S01]  /*0060*/  LDC R5, c[0x0][0x364] ;  /* 0x0000d900ff057b82 */ /* 0x000e620000000800 */
[----:B0-----:R-:W-:-:S05]  /*0070*/  IMAD R3, R0, UR4, R3 ;  /* 0x0000000400037c24 */ /* 0x001fca000f8e0203 */
[----:B------:R-:W-:Y:S01]  /*0080*/  IADD3 R19, PT, PT, R3, -0x1, RZ ;  /* 0xffffffff03137810 */ /* 0x000fe20007ffe0ff */
[----:B-1----:R-:W-:Y:S02]  /*0090*/  IMAD R12, R5, UR5, R12 ;  /* 0x00000005050c7c24 */ /* 0x002fe4000f8e020c */
[----:B------:R-:W-:Y:S01]  /*00a0*/  HFMA2 R5, -RZ, RZ, 0, 24.5 ;  /* 0x00004e20ff057431 */ /* 0x000fe200000001ff */
[----:B------:R-:W0:Y:S02]  /*00b0*/  LDCU.64 UR4, c[0x0][0x358] ;  /* 0x00006b00ff0477ac */ /* 0x000e240008000a00 */
[----:B------:R-:W-:-:S04]  /*00c0*/  IADD3 R14, PT, PT, R12, -0x1, RZ ;  /* 0xffffffff0c0e7810 */ /* 0x000fc80007ffe0ff */
[----:B------:R-:W-:Y:S02]  /*00d0*/  VIMNMX.U32 R0, PT, PT, R14, R19, !PT ;  /* 0x000000130e007248 */ /* 0x000fe40007fe0000 */
[----:B------:R-:W-:Y:S01]  /*00e0*/  VIMNMX.U32 R2, PT, PT, R3, R14, !PT ;  /* 0x0000000e03027248 */ /* 0x000fe20007fe0000 */
[----:B------:R-:W-:Y:S01]  /*00f0*/  IMAD R18, R12, R5, -0x4e20 ;  /* 0xffffb1e00c127424 */ /* 0x000fe200078e0205 */
[----:B------:R-:W-:Y:S02]  /*0100*/  ISETP.GT.U32.AND P3, PT, R0, 0x4e1f, PT ;  /* 0x00004e1f0000780c */ /* 0x000fe40003f64070 */
[----:B------:R-:W-:-:S11]  /*0110*/  ISETP.GT.U32.AND P4, PT, R2, 0x4e1f, PT ;  /* 0x00004e1f0200780c */ /* 0x000fd60003f84070 */
[----:B------:R-:W1:Y:S01]  /*0120*/  @!P3 LDC.64 R8, c[0x0][0x380] ;  /* 0x0000e000ff08bb82 */ /* 0x000e620000000a00 */
[----:B------:R-:W-:Y:S01]  /*0130*/  @!P3 IMAD.IADD R5, R18, 0x1, R19 ;  /* 0x000000011205b824 */ /* 0x000fe200078e0213 */
[----:B------:R-:W-:-:S06]  /*0140*/  @!P4 IADD3 R7, PT, PT, R3, R18, RZ ;  /* 0x000000120307c210 */ /* 0x000fcc0007ffe0ff */
[----:B------:R-:W2:Y:S01]  /*0150*/  @!P4 LDC.64 R16, c[0x0][0x380] ;  /* 0x0000e000ff10cb82 */ /* 0x000ea20000000a00 */
[----:B-1----:R-:W-:-:S06]  /*0160*/  @!P3 IMAD.WIDE.U32 R8, R5, 0x4, R8 ;  /* 0x000000040508b825 */ /* 0x002fcc00078e0008 */
[----:B0-----:R-:W3:Y:S01]  /*0170*/  @!P3 LDG.E R8, desc[UR4][R8.64] ;  /* 0x000000040808b981 */ /* 0x001ee2000c1e1900 */
[----:B--2---:R-:W-:-:S06]  /*0180*/  @!P4 IMAD.WIDE.U32 R16, R7, 0x4, R16 ;  /* 0x000000040710c825 */ /* 0x004fcc00078e0010 */
[----:B------:R0:W2:Y:S01]  /*0190*/  @!P4 LDG.E R17, desc[UR4][R16.64] ;  /* 0x000000041011c981 */ /* 0x0000a2000c1e1900 */
[----:B------:R-:W-:-:S04]  /*01a0*/  ISETP.GT.U32.AND P0, PT, R12, 0x4e1e, PT ;  /* 0x00004e1e0c00780c */ /* 0x000fc80003f04070 */
[----:B------:R-:W-:Y:S02]  /*01b0*/  ISETP.GT.U32.OR P1, PT, R19, 0x4e1f, P0 ;  /* 0x00004e1f1300780c */ /* 0x000fe40000724470 */
[C---:B------:R-:W-:Y:S02]  /*01c0*/  ISETP.GT.U32.OR P2, PT, R3.reuse, 0x4e1f, P0 ;  /* 0x00004e1f0300780c */ /* 0x040fe40000744470 */
[----:B------:R-:W-:-:S04]  /*01d0*/  IADD3 R11, PT, PT, R3, 0x1, RZ ;  /* 0x00000001030b7810 */ /* 0x000fc80007ffe0ff */
[----:B------:R-:W-:-:S05]  /*01e0*/  ISETP.GT.U32.OR P0, PT, R11, 0x4e1f, P0 ;  /* 0x00004e1f0b00780c */ /* 0x000fca0000704470 */
[----:B------:R-:W1:Y:S01]  /*01f0*/  @!P1 LDC.64 R4, c[0x0][0x380] ;  /* 0x0000e000ff049b82 */ /* 0x000e620000000a00 */
[----:B------:R-:W-:-:S07]  /*0200*/  IMAD.MOV.U32 R0, RZ, RZ, RZ ;  /* 0x000000ffff007224 */ /* 0x000fce00078e00ff */
[----:B------:R-:W4:Y:S01]  /*0210*/  @!P2 LDC.64 R6, c[0x0][0x380] ;  /* 0x0000e000ff06ab82 */ /* 0x000f220000000a00 */
[----:B------:R-:W-:Y:S02]  /*0220*/  IADD3 R10, PT, PT, R18, 0x4e20, RZ ;  /* 0x00004e20120a7810 */ /* 0x000fe40007ffe0ff */
[----:B------:R-:W-:Y:S02]  /*0230*/  VIMNMX.U32 R14, PT, PT, R14, R11, !PT ;  /* 0x0000000b0e0e7248 */ /* 0x000fe40007fe0000 */
[-C--:B------:R-:W-:Y:S01]  /*0240*/  @!P2 IADD3 R15, P5, PT, R3, R10.reuse, RZ ;  /* 0x0000000a030fa210 */ /* 0x080fe20007fbe0ff */
[----:B---3--:R-:W-:Y:S02]  /*0250*/  @!P3 FADD R0, RZ, -R8 ;  /* 0x80000008ff00b221 */ /* 0x008fe40000000000 */
[----:B------:R-:W3:Y:S01]  /*0260*/  @!P0 LDC.64 R8, c[0x0][0x380] ;  /* 0x0000e000ff088b82 */ /* 0x000ee20000000a00 */
[----:B0-----:R-:W-:Y:S02]  /*0270*/  @!P1 IADD3 R16, P3, PT, R19, R10, RZ ;  /* 0x0000000a13109210 */ /* 0x001fe40007f7e0ff */
[----:B------:R-:W-:Y:S01]  /*0280*/  MOV R2, R0 ;  /* 0x0000000000027202 */ /* 0x000fe20000000f00 */
[----:B--2---:R-:W-:Y:S01]  /*0290*/  @!P4 FADD R13, R17, R17 ;  /* 0x00000011110dc221 */ /* 0x004fe20000000000 */
[----:B------:R-:W-:-:S03]  /*02a0*/  @!P4 FFMA R17, RZ, R17, R0 ;  /* 0x00000011ff11c223 */ /* 0x000fc60000000000 */
[----:B------:R-:W-:Y:S01]  /*02b0*/  @!P4 FADD R2, R0, -R13 ;  /* 0x8000000d0002c221 */ /* 0x000fe20000000000 */
[----:B------:R-:W-:Y:S01]  /*02c0*/  @!P4 IMAD.MOV.U32 R0, RZ, RZ, R17 ;  /* 0x000000ffff00c224 */ /* 0x000fe200078e0011 */
[----:B------:R-:W-:Y:S02]  /*02d0*/  @!P1 IADD3.X R13, PT, PT, RZ, RZ, RZ, P3, !PT ;  /* 0x000000ffff0d9210 */ /* 0x000fe40001ffe4ff */
[----:B-1----:R-:W-:Y:S02]  /*02e0*/  @!P1 LEA R4, P4, R16, R4, 0x2 ;  /* 0x0000000410049211 */ /* 0x002fe400078810ff */
[----:B------:R-:W-:Y:S02]  /*02f0*/  ISETP.GT.U32.AND P3, PT, R14, 0x4e1f, PT ;  /* 0x00004e1f0e00780c */ /* 0x000fe40003f64070 */
[----:B------:R-:W-:Y:S02]  /*0300*/  VIMNMX.U32 R17, PT, PT, R12, R19, !PT ;  /* 0x000000130c117248 */ /* 0x000fe40007fe0000 */
[----:B------:R-:W-:-:S02]  /*0310*/  @!P2 IADD3.X R14, PT, PT, RZ, RZ, RZ, P5, !PT ;  /* 0x000000ffff0ea210 */ /* 0x000fc40002ffe4ff */
[----:B----4-:R-:W-:Y:S02]  /*0320*/  @!P2 LEA R6, P5, R15, R6, 0x2 ;  /* 0x000000060f06a211 */ /* 0x010fe400078a10ff */
[----:B------:R-:W-:Y:S02]  /*0330*/  @!P1 LEA.HI.X R5, R16, R5, R13, 0x2, P4 ;  /* 0x0000000510059211 */ /* 0x000fe400020f140d */
[----:B------:R-:W-:Y:S02]  /*0340*/  ISETP.GT.U32.AND P4, PT, R17, 0x4e1f, PT ;  /* 0x00004e1f1100780c */ /* 0x000fe40003f84070 */
[----:B------:R-:W-:Y:S01]  /*0350*/  @!P0 IADD3 R13, P6, PT, R11, R10, RZ ;  /* 0x0000000a0b0d8210 */ /* 0x000fe20007fde0ff */
[----:B------:R-:W0:Y:S01]  /*0360*/  @!P3 LDC.64 R20, c[0x0][0x380] ;  /* 0x0000e000ff14bb82 */ /* 0x000e220000000a00 */
[----:B------:R-:W-:Y:S01]  /*0370*/  @!P2 LEA.HI.X R7, R15, R7, R14, 0x2, P5 ;  /* 0x000000070f07a211 */ /* 0x000fe200028f140e */
[----:B------:R-:W-:Y:S01]  /*0380*/  @!P3 IMAD.IADD R23, R18, 0x1, R11 ;  /* 0x000000011217b824 */ /* 0x000fe200078e020b */
[----:B------:R-:W-:Y:S01]  /*0390*/  VIMNMX.U32 R15, PT, PT, R3, R12, !PT ;  /* 0x0000000c030f7248 */ /* 0x000fe20007fe0000 */
[----:B------:R-:W2:Y:S01]  /*03a0*/  @!P1 LDG.E R5, desc[UR4][R4.64+0x13880] ;  /* 0x0138800404059981 */ /* 0x000ea2000c1e1900 */
[----:B------:R-:W-:-:S02]  /*03b0*/  @!P0 IADD3.X R14, PT, PT, RZ, RZ, RZ, P6, !PT ;  /* 0x000000ffff0e8210 */ /* 0x000fc400037fe4ff */
[----:B---3--:R-:W-:Y:S01]  /*03c0*/  @!P0 LEA R8, P6, R13, R8, 0x2 ;  /* 0x000000080d088211 */ /* 0x008fe200078c10ff */
[----:B------:R-:W3:Y:S01]  /*03d0*/  @!P2 LDG.E R7, desc[UR4][R6.64+0x13880] ;  /* 0x013880040607a981 */ /* 0x000ee2000c1e1900 */
[----:B------:R-:W-:Y:S01]  /*03e0*/  VIMNMX.U32 R12, PT, PT, R12, R11, !PT ;  /* 0x0000000b0c0c7248 */ /* 0x000fe20007fe0000 */
[----:B------:R-:W1:Y:S01]  /*03f0*/  @!P4 LDC.64 R16, c[0x0][0x380] ;  /* 0x0000e000ff10cb82 */ /* 0x000e620000000a00 */
[----:B------:R-:W-:Y:S02]  /*0400*/  ISETP.GT.U32.AND P5, PT, R15, 0x4e1f, PT ;  /* 0x00004e1f0f00780c */ /* 0x000fe40003fa4070 */
[----:B------:R-:W-:Y:S02]  /*0410*/  @!P0 LEA.HI.X R9, R13, R9, R14, 0x2, P6 ;  /* 0x000000090d098211 */ /* 0x000fe400030f140e */
[----:B------:R-:W-:Y:S02]  /*0420*/  ISETP.GT.U32.AND P6, PT, R12, 0x4e1f, PT ;  /* 0x00004e1f0c00780c */ /* 0x000fe40003fc4070 */
[----:B------:R-:W-:-:S02]  /*0430*/  @!P4 IADD3 R19, PT, PT, R19, R10, RZ ;  /* 0x0000000a1313c210 */ /* 0x000fc40007ffe0ff */
[----:B------:R-:W4:Y:S05]  /*0440*/  @!P0 LDG.E R9, desc[UR4][R8.64+0x13880] ;  /* 0x0138800408098981 */ /* 0x000f2a000c1e1900 */
[----:B------:R-:W5:Y:S08]  /*0450*/  @!P5 LDC.64 R14, c[0x0][0x380] ;  /* 0x0000e000ff0edb82 */ /* 0x000f700000000a00 */
[----:B------:R-:W5:Y:S01]  /*0460*/  @!P6 LDC.64 R12, c[0x0][0x380] ;  /* 0x0000e000ff0ceb82 */ /* 0x000f620000000a00 */
[----:B0-----:R-:W-:-:S04]  /*0470*/  @!P3 IMAD.WIDE.U32 R20, R23, 0x4, R20 ;  /* 0x000000041714b825 */ /* 0x001fc800078e0014 */
[----:B-1----:R-:W-:Y:S01]  /*0480*/  @!P4 IMAD.WIDE.U32 R16, R19, 0x4, R16 ;  /* 0x000000041310c825 */ /* 0x002fe200078e0010 */
[-C--:B------:R-:W-:Y:S01]  /*0490*/  @!P5 IADD3 R19, PT, PT, R3, R10.reuse, RZ ;  /* 0x0000000a0313d210 */ /* 0x080fe20007ffe0ff */
[----:B------:R-:W2:Y:S01]  /*04a0*/  @!P3 LDG.E R21, desc[UR4][R20.64] ;  /* 0x000000041415b981 */ /* 0x000ea2000c1e1900 */
[----:B------:R-:W-:-:S03]  /*04b0*/  @!P6 IADD3 R11, PT, PT, R11, R10, RZ ;  /* 0x0000000a0b0be210 */ /* 0x000fc60007ffe0ff */
[----:B------:R-:W3:Y:S01]  /*04c0*/  @!P4 LDG.E R17, desc[UR4][R16.64] ;  /* 0x000000041011c981 */ /* 0x000ee2000c1e1900 */
[----:B-----5:R-:W-:-:S06]  /*04d0*/  @!P5 IMAD.WIDE.U32 R14, R19, 0x4, R14 ;  /* 0x00000004130ed825 */ /* 0x020fcc00078e000e */
[----:B------:R-:W5:Y:S01]  /*04e0*/  @!P5 LDG.E R15, desc[UR4][R14.64] ;  /* 0x000000040e0fd981 */ /* 0x000f62000c1e1900 */
[----:B------:R-:W-:-:S06]  /*04f0*/  @!P6 IMAD.WIDE.U32 R12, R11, 0x4, R12 ;  /* 0x000000040b0ce825 */ /* 0x000fcc00078e000c */
[----:B------:R-:W4:Y:S01]  /*0500*/  @!P6 LDG.E R13, desc[UR4][R12.64] ;  /* 0x000000040c0de981 */ /* 0x000f22000c1e1900 */
[----:B------:R-:W-:Y:S01]  /*0510*/  BSSY.RECONVERGENT B0, `(.L_x_0) ;  /* 0x000001e000007945 */ /* 0x000fe20003800200 */
[--C-:B--2---:R-:W-:Y:S01]  /*0520*/  @!P3 FADD R2, R2, -R21.reuse ;  /* 0x800000150202b221 */ /* 0x104fe20000000000 */
[----:B------:R-:W-:Y:S01]  /*0530*/  @!P3 FADD R0, R0, R21 ;  /* 0x000000150000b221 */ /* 0x000fe20000000000 */
[----:B---3--:R-:W-:Y:S02]  /*0540*/  @!P4 FADD R11, R17, R17 ;  /* 0x00000011110bc221 */ /* 0x008fe40000000000 */
[----:B------:R-:W-:Y:S02]  /*0550*/  @!P4 FFMA R2, RZ, R17, R2 ;  /* 0x00000011ff02c223 */ /* 0x000fe40000000002 */
[----:B------:R-:W-:Y:S02]  /*0560*/  @!P4 FADD R0, R0, -R11 ;  /* 0x8000000b0000c221 */ /* 0x000fe40000000000 */
[----:B-----5:R-:W-:-:S02]  /*0570*/  @!P5 FFMA R2, RZ, R15, R2 ;  /* 0x0000000fff02d223 */ /* 0x020fc40000000002 */
[----:B------:R-:W-:Y:S02]  /*0580*/  @!P5 FFMA R0, RZ, R15, R0 ;  /* 0x0000000fff00d223 */ /* 0x000fe40000000000 */
[----:B----4-:R-:W-:Y:S02]  /*0590*/  @!P6 FFMA R2, RZ, R13, R2 ;  /* 0x0000000dff02e223 */ /* 0x010fe40000000002 */
[----:B------:R-:W-:Y:S02]  /*05a0*/  @!P6 FFMA R0, R13, 2, R0 ;  /* 0x400000000d00e823 */ /* 0x000fe40000000000 */
[--C-:B------:R-:W-:Y:S02]  /*05b0*/  @!P1 FADD R2, R2, R5.reuse ;  /* 0x0000000502029221 */ /* 0x100fe40000000000 */
[----:B------:R-:W-:Y:S02]  /*05c0*/  @!P1 FADD R0, R0, -R5 ;  /* 0x8000000500009221 */ /* 0x000fe40000000000 */
[----:B------:R-:W-:-:S02]  /*05d0*/  @!P2 FFMA R2, R7, 2, R2 ;  /* 0x400000000702a823 */ /* 0x000fc40000000002 */
[----:B------:R-:W-:Y:S02]  /*05e0*/  @!P2 FFMA R0, RZ, R7, R0 ;  /* 0x00000007ff00a223 */ /* 0x000fe40000000000 */
[--C-:B------:R-:W-:Y:S02]  /*05f0*/  @!P0 FADD R2, R2, R9.reuse ;  /* 0x0000000902028221 */ /* 0x100fe40000000000 */
[----:B------:R-:W-:Y:S02]  /*0600*/  @!P0 FADD R0, R0, R9 ;  /* 0x0000000900008221 */ /* 0x000fe40000000000 */
[----:B------:R-:W-:-:S04]  /*0610*/  FMUL R5, R2, R2 ;  /* 0x0000000202057220 */ /* 0x000fc80000400000 */
[----:B------:R-:W-:-:S04]  /*0620*/  FFMA R0, R0, R0, R5 ;  /* 0x0000000000007223 */ /* 0x000fc80000000005 */
[----:B------:R-:W-:Y:S01]  /*0630*/  VIADD R2, R0, 0xf3000000 ;  /* 0xf300000000027836 */ /* 0x000fe20000000000 */
[----:B------:R0:W1:Y:S04]  /*0640*/  MUFU.RSQ R5, R0 ;  /* 0x0000000000057308 */ /* 0x0000680000001400 */
[----:B------:R-:W-:-:S13]  /*0650*/  ISETP.GT.U32.AND P0, PT, R2, 0x727fffff, PT ;  /* 0x727fffff0200780c */ /* 0x000fda0003f04070 */
[----:B01----:R-:W-:Y:S05]  /*0660*/  @!P0 BRA `(.L_x_1) ;  /* 0x0000000000108947 */ /* 0x003fea0003800000 */
[----:B------:R-:W-:-:S07]  /*0670*/  MOV R8, 0x690 ;  /* 0x0000069000087802 */ /* 0x000fce0000000f00 */
[----:B------:R-:W-:Y:S05]  /*0680*/  CALL.REL.NOINC `($__internal_0_$__cuda_sm20_sqrt_rn_f32_slowpath) ;  /* 0x0000000000307944 */ /* 0x000fea0003c00000 */
[----:B------:R-:W-:Y:S01]  /*0690*/  MOV R7, R2 ;  /* 0x0000000200077202 */ /* 0x000fe20000000f00 */
[----:B------:R-:W-:Y:S06]  /*06a0*/  BRA `(.L_x_2) ;  /* 0x0000000000107947 */ /* 0x000fec0003800000 */
.L_x_1:
[----:B------:R-:W-:Y:S01]  /*06b0*/  FMUL.FTZ R7, R0, R5 ;  /* 0x0000000500077220 */ /* 0x000fe20000410000 */
[----:B------:R-:W-:-:S03]  /*06c0*/  FMUL.FTZ R2, R5, 0.5 ;  /* 0x3f00000005027820 */ /* 0x000fc60000410000 */
[----:B------:R-:W-:-:S04]  /*06d0*/  FFMA R0, -R7, R7, R0 ;  /* 0x0000000707007223 */ /* 0x000fc80000000100 */
[----:B------:R-:W-:-:S07]  /*06e0*/  FFMA R7, R0, R2, R7 ;  /* 0x0000000200077223 */ /* 0x000fce0000000007 */
.L_x_2:
[----:B------:R-:W-:Y:S05]  /*06f0*/  BSYNC.RECONVERGENT B0 ;  /* 0x0000000000007941 */ /* 0x000fea0003800200 */
.L_x_0:
[----:B------:R-:W0:Y:S01]  /*0700*/  LDC.64 R4, c[0x0][0x388] ;  /* 0x0000e200ff047b82 */ /* 0x000e220000000a00 */
[----:B------:R-:W-:-:S05]  /*0710*/  IADD3 R3, PT, PT, R3, R10, RZ ;  /* 0x0000000a03037210 */ /* 0x000fca0007ffe0ff */
[----:B0-----:R-:W-:-:S05]  /*0720*/  IMAD.WIDE R2, R3, 0x4, R4 ;  /* 0x0000000403027825 */ /* 0x001fca00078e0204 */
[----:B------:R-:W-:Y:S01]  /*0730*/  STG.E desc[UR4][R2.64], R7 ;  /* 0x0000000702007986 */ /* 0x000fe2000c101904 */
[----:B------:R-:W-:Y:S05]  /*0740*/  EXIT ;  /* 0x000000000000794d */ /* 0x000fea0003800000 */
        .weak           $__internal_0_$__cuda_sm20_sqrt_rn_f32_slowpath
        .type           $__internal_0_$__cuda_sm20_sqrt_rn_f32_slowpath,@function
        .size           $__internal_0_$__cuda_sm20_sqrt_rn_f32_slowpath,(.L_x_35 - $__internal_0_$__cuda_sm20_sqrt_rn_f32_slowpath)
$__internal_0_$__cuda_sm20_sqrt_rn_f32_slowpath:
[----:B------:R-:W-:-:S13]  /*0750*/  LOP3.LUT P0, RZ, R0, 0x7fffffff, RZ, 0xc0, !PT ;  /* 0x7fffffff00ff7812 */ /* 0x000fda000780c0ff */
[----:B------:R-:W-:Y:S01]  /*0760*/  @!P0 MOV R2, R0 ;  /* 0x0000000000028202 */ /* 0x000fe20000000f00 */
[----:B------:R-:W-:Y:S06]  /*0770*/  @!P0 BRA `(.L_x_3) ;  /* 0x0000000000408947 */ /* 0x000fec0003800000 */
[----:B------:R-:W-:-:S13]  /*0780*/  FSETP.GEU.FTZ.AND P0, PT, R0, RZ, PT ;  /* 0x000000ff0000720b */ /* 0x000fda0003f1e000 */
[----:B------:R-:W-:Y:S01]  /*0790*/  @!P0 IMAD.MOV.U32 R2, RZ, RZ, 0x7fffffff ;  /* 0x7fffffffff028424 */ /* 0x000fe200078e00ff */
[----:B------:R-:W-:Y:S06]  /*07a0*/  @!P0 BRA `(.L_x_3) ;  /* 0x0000000000348947 */ /* 0x000fec0003800000 */
[----:B------:R-:W-:-:S13]  /*07b0*/  FSETP.GTU.FTZ.AND P0, PT, |R0|, +INF , PT ;  /* 0x7f8000000000780b */ /* 0x000fda0003f1c200 */
[----:B------:R-:W-:Y:S01]  /*07c0*/  @P0 FADD.FTZ R2, R0, 1 ;  /* 0x3f80000000020421 */ /* 0x000fe20000010000 */
[----:B------:R-:W-:Y:S06]  /*07d0*/  @P0 BRA `(.L_x_3) ;  /* 0x0000000000280947 */ /* 0x000fec0003800000 */
[----:B------:R-:W-:-:S13]  /*07e0*/  FSETP.NEU.FTZ.AND P0, PT, |R0|, +INF , PT ;  /* 0x7f8000000000780b */ /* 0x000fda0003f1d200 */
[----:B------:R-:W-:-:S04]  /*07f0*/  @P0 FFMA R4, R0, 1.84467440737095516160e+19, RZ ;  /* 0x5f80000000040823 */ /* 0x000fc800000000ff */
[----:B------:R-:W0:Y:S02]  /*0800*/  @P0 MUFU.RSQ R5, R4 ;  /* 0x0000000400050308 */ /* 0x000e240000001400 */
[----:B0-----:R-:W-:Y:S01]  /*0810*/  @P0 FMUL.FTZ R7, R4, R5 ;  /* 0x0000000504070220 */ /* 0x001fe20000410000 */
[----:B------:R-:W-:-:S03]  /*0820*/  @P0 FMUL.FTZ R5, R5, 0.5 ;  /* 0x3f00000005050820 */ /* 0x000fc60000410000 */
[----:B------:R-:W-:-:S04]  /*0830*/  @P0 FADD.FTZ R2, -R7, -RZ ;  /* 0x800000ff07020221 */ /* 0x000fc80000010100 */
[----:B------:R-:W-:Y:S01]  /*0840*/  @P0 FFMA R6, R7, R2, R4 ;  /* 0x0000000207060223 */ /* 0x000fe20000000004 */
[----:B------:R-:W-:-:S03]  /*0850*/  @!P0 MOV R2, R0 ;  /* 0x0000000000028202 */ /* 0x000fc60000000f00 */
[----:B------:R-:W-:-:S04]  /*0860*/  @P0 FFMA R5, R6, R5, R7 ;  /* 0x0000000506050223 */ /* 0x000fc80000000007 */
[----:B------:R-:W-:-:S07]  /*0870*/  @P0 FMUL.FTZ R2, R5, 2.3283064365386962891e-10 ;  /* 0x2f80000005020820 */ /* 0x000fce0000410000 */
.L_x_3:
[----:B------:R-:W-:Y:S01]  /*0880*/  HFMA2 R5, -RZ, RZ, 0, 0 ;  /* 0x00000000ff057431 */ /* 0x000fe200000001ff */
[----:B------:R-:W-:-:S04]  /*0890*/  MOV R4, R8 ;  /* 0x0000000800047202 */ /* 0x000fc80000000f00 */
[----:B------:R-:W-:Y:S05]  /*08a0*/  RET.REL.NODEC R4 `(_Z24sobelEdgeDetectionKernelPfS_) ;  /* 0xfffffff404d47950 */ /* 0x000fea0003c3ffff */
.L_x_4:
[----:B------:R-:W-:-:S00]  /*08b0*/  BRA `(.L_x_4) ;  /* 0xfffffffc00fc7947 */ /* 0x000fc0000383ffff */
[----:B------:R-:W-:-:S00]  /*08c0*/  NOP ;  /* 0x0000000000007918 */ /* 0x000fc00000000000 */
        /* <DEDUP_REMOVED lines=11> */
.L_x_35:


//--------------------- .text._Z18gaussianBlurKernelPfS_ --------------------------
	.section	.text._Z18gaussianBlurKernelPfS_,"ax",@progbits
	.align	128
        .global         _Z18gaussianBlurKernelPfS_
        .type           _Z18gaussianBlurKernelPfS_,@function
        .size           _Z18gaussianBlurKernelPfS_,(.L_x_36 - _Z18gaussianBlurKernelPfS_)
        .other          _Z18gaussianBlurKernelPfS_,@"STO_CUDA_ENTRY STV_DEFAULT"
_Z18gaussianBlurKernelPfS_:
.text._Z18gaussianBlurKernelPfS_:
[----:B------:R-:W-:Y:S01]  /*0000*/  LDC R1, c[0x0][0x37c] ;  /* 0x0000df00ff017b82 */ /* 0x000fe20000000800 */
[----:B------:R-:W0:Y:S07]  /*0010*/  S2R R8, SR_TID.X ;  /* 0x0000000000087919 */ /* 0x000e2e0000002100 */
[----:B------:R-:W0:Y:S01]  /*0020*/  LDC R3, c[0x0][0x360] ;  /* 0x0000d800ff037b82 */ /* 0x000e220000000800 */
[----:B------:R-:W1:Y:S07]  /*0030*/  S2R R11, SR_TID.Y ;  /* 0x00000000000b7919 */ /* 0x000e6e0000002200 */
[----:B------:R-:W0:Y:S08]  /*0040*/  S2UR UR4, SR_CTAID.X ;  /* 0x00000000000479c3 */ /* 0x000e300000002500 */
[----:B------:R-:W1:Y:S08]  /*0050*/  S2UR UR5, SR_CTAID.Y ;  /* 0x00000000000579c3 */ /* 0x000e700000002600 */
[----:B------:R-:W1:Y:S01]  /*0060*/  LDC R0, c[0x0][0x364] ;  /* 0x0000d900ff007b82 */ /* 0x000e620000000800 */
[----:B0-----:R-:W-:-:S04]  /*0070*/  IMAD R8, R3, UR4, R8 ;  /* 0x0000000403087c24 */ /* 0x001fc8000f8e0208 */
[----:B------:R-:W-:Y:S02]  /*0080*/  VIADD R16, R8, 0xffffffff ;  /* 0xffffffff08107836 */ /* 0x000fe40000000000 */
[----:B-1----:R-:W-:Y:S01]  /*0090*/  IMAD R11, R0, UR5, R11 ;  /* 0x00000005000b7c24 */ /* 0x002fe2000f8e020b */
[----:B------:R-:W0:Y:S03]  /*00a0*/  LDCU.64 UR4, c[0x0][0x358] ;  /* 0x00006b00ff0477ac */ /* 0x000e260008000a00 */
[----:B------:R-:W-:-:S05]  /*00b0*/  VIADD R13, R11, 0xffffffff ;  /* 0xffffffff0b0d7836 */ /* 0x000fca0000000000 */
[----:B------:R-:W-:-:S04]  /*00c0*/  VIMNMX.U32 R0, PT, PT, R13, R16, !PT ;  /* 0x000000100d007248 */ /* 0x000fc80007fe0000 */
[----:B------:R-:W-:Y:S02]  /*00d0*/  ISETP.GT.U32.AND P4, PT, R0, 0x4e1f, PT ;  /* 0x00004e1f0000780c */ /* 0x000fe40003f84070 */
[----:B------:R-:W-:-:S04]  /*00e0*/  VIMNMX.U32 R0, PT, PT, R8, R13, !PT ;  /* 0x0000000d08007248 */ /* 0x000fc80007fe0000 */
[----:B------:R-:W-:Y:S01]  /*00f0*/  ISETP.GT.U32.AND P3, PT, R0, 0x4e1f, PT ;  /* 0x00004e1f0000780c */ /* 0x000fe20003f64070 */
[----:B------:R-:W-:-:S04]  /*0100*/  IMAD.MOV.U32 R0, RZ, RZ, 0x4e20 ;  /* 0x00004e20ff007424 */ /* 0x000fc800078e00ff */
[----:B------:R-:W-:Y:S02]  /*0110*/  IMAD R19, R11, R0, -0x4e20 ;  /* 0xffffb1e00b137424 */ /* 0x000fe400078e0200 */
[----:B------:R-:W1:Y:S02]  /*0120*/  @!P4 LDC.64 R6, c[0x0][0x380] ;  /* 0x0000e000ff06cb82 */ /* 0x000e640000000a00 */
[----:B------:R-:W-:-:S06]  /*0130*/  @!P4 IMAD.IADD R3, R19, 0x1, R16 ;  /* 0x000000011303c824 */ /* 0x000fcc00078e0210 */
[----:B------:R-:W2:Y:S01]  /*0140*/  @!P3 LDC.64 R14, c[0x0][0x380] ;  /* 0x0000e000ff0ebb82 */ /* 0x000ea20000000a00 */
[----:B-1----:R-:W-:-:S04]  /*0150*/  @!P4 IMAD.WIDE.U32 R6, R3, 0x4, R6 ;  /* 0x000000040306c825 */ /* 0x002fc800078e0006 */
[----:B------:R-:W-:Y:S01]  /*0160*/  @!P3 IMAD.IADD R3, R8, 0x1, R19 ;  /* 0x000000010803b824 */ /* 0x000fe200078e0213 */
[----:B0-----:R-:W3:Y:S03]  /*0170*/  @!P4 LDG.E R10, desc[UR4][R6.64] ;  /* 0x00000004060ac981 */ /* 0x001ee6000c1e1900 */
[----:B--2---:R-:W-:-:S06]  /*0180*/  @!P3 IMAD.WIDE.U32 R14, R3, 0x4, R14 ;  /* 0x00000004030eb825 */ /* 0x004fcc00078e000e */
[----:B------:R0:W2:Y:S01]  /*0190*/  @!P3 LDG.E R14, desc[UR4][R14.64] ;  /* 0x000000040e0eb981 */ /* 0x0000a2000c1e1900 */
[----:B------:R-:W-:Y:S01]  /*01a0*/  ISETP.GT.U32.AND P0, PT, R11, 0x4e1e, PT ;  /* 0x00004e1e0b00780c */ /* 0x000fe20003f04070 */
[----:B------:R-:W-:Y:S02]  /*01b0*/  VIADD R0, R8, 0x1 ;  /* 0x0000000108007836 */ /* 0x000fe40000000000 */
[----:B------:R-:W-:Y:S01]  /*01c0*/  VIADD R9, R19, 0x4e20 ;  /* 0x00004e2013097836 */ /* 0x000fe20000000000 */
[----:B------:R-:W-:Y:S02]  /*01d0*/  ISETP.GT.U32.OR P2, PT, R16, 0x4e1f, P0 ;  /* 0x00004e1f1000780c */ /* 0x000fe40000744470 */
[----:B------:R-:W-:Y:S02]  /*01e0*/  ISETP.GT.U32.OR P1, PT, R8, 0x4e1f, P0 ;  /* 0x00004e1f0800780c */ /* 0x000fe40000724470 */
[----:B------:R-:W-:Y:S02]  /*01f0*/  ISETP.GT.U32.OR P0, PT, R0, 0x4e1f, P0 ;  /* 0x00004e1f0000780c */ /* 0x000fe40000704470 */
[----:B------:R-:W-:-:S02]  /*0200*/  VIMNMX.U32 R13, PT, PT, R13, R0, !PT ;  /* 0x000000000d0d7248 */ /* 0x000fc40007fe0000 */
[----:B0-----:R-:W-:-:S05]  /*0210*/  VIMNMX.U32 R15, PT, PT, R11, R16, !PT ;  /* 0x000000100b0f7248 */ /* 0x001fca0007fe0000 */
[----:B------:R-:W0:Y:S01]  /*0220*/  @!P2 LDC.64 R2, c[0x0][0x380] ;  /* 0x0000e000ff02ab82 */ /* 0x000e220000000a00 */
[-C--:B------:R-:W-:Y:S02]  /*0230*/  @!P2 IADD3 R17, P5, PT, R16, R9.reuse, RZ ;  /* 0x000000091011a210 */ /* 0x080fe40007fbe0ff */
[----:B------:R-:W-:Y:S02]  /*0240*/  @!P1 IADD3 R12, P6, PT, R8, R9, RZ ;  /* 0x00000009080c9210 */ /* 0x000fe40007fde0ff */
[----:B------:R-:W-:-:S03]  /*0250*/  @!P2 IADD3.X R18, PT, PT, RZ, RZ, RZ, P5, !PT ;  /* 0x000000ffff12a210 */ /* 0x000fc60002ffe4ff */
[----:B------:R-:W1:Y:S08]  /*0260*/  @!P1 LDC.64 R4, c[0x0][0x380] ;  /* 0x0000e000ff049b82 */ /* 0x000e700000000a00 */
[----:B------:R-:W4:Y:S01]  /*0270*/  @!P0 LDC.64 R6, c[0x0][0x380] ;  /* 0x0000e000ff068b82 */ /* 0x000f220000000a00 */
[----:B0-----:R-:W-:-:S04]  /*0280*/  @!P2 LEA R2, P5, R17, R2, 0x2 ;  /* 0x000000021102a211 */ /* 0x001fc800078a10ff */
[----:B------:R-:W-:Y:S01]  /*0290*/  @!P2 LEA.HI.X R3, R17, R3, R18, 0x2, P5 ;  /* 0x000000031103a211 */ /* 0x000fe200028f1412 */
[----:B------:R-:W-:Y:S01]  /*02a0*/  IMAD.MOV.U32 R17, RZ, RZ, RZ ;  /* 0x000000ffff117224 */ /* 0x000fe200078e00ff */
[----:B------:R-:W-:Y:S01]  /*02b0*/  ISETP.GT.U32.AND P5, PT, R13, 0x4e1f, PT ;  /* 0x00004e1f0d00780c */ /* 0x000fe20003fa4070 */
[----:B------:R-:W-:Y:S01]  /*02c0*/  @!P1 IMAD.X R13, RZ, RZ, RZ, P6 ;  /* 0x000000ffff0d9224 */ /* 0x000fe200030e06ff */
[C---:B-1----:R-:W-:Y:S01]  /*02d0*/  @!P1 LEA R4, P6, R12.reuse, R4, 0x2 ;  /* 0x000000040c049211 */ /* 0x042fe200078c10ff */
[----:B------:R-:W-:Y:S01]  /*02e0*/  IMAD.MOV.U32 R18, RZ, RZ, RZ ;  /* 0x000000ffff127224 */ /* 0x000fe200078e00ff */
[----:B------:R0:W5:Y:S01]  /*02f0*/  @!P2 LDG.E R2, desc[UR4][R2.64+0x13880] ;  /* 0x013880040202a981 */ /* 0x000162000c1e1900 */
[----:B------:R-:W-:Y:S01]  /*0300*/  @!P4 IMAD.MOV.U32 R18, RZ, RZ, 0x1 ;  /* 0x00000001ff12c424 */ /* 0x000fe200078e00ff */
[----:B------:R-:W-:Y:S02]  /*0310*/  @!P1 LEA.HI.X R5, R12, R5, R13, 0x2, P6 ;  /* 0x000000050c059211 */ /* 0x000fe400030f140d */
[----:B------:R-:W-:Y:S01]  /*0320*/  VIMNMX.U32 R13, PT, PT, R8, R11, !PT ;  /* 0x0000000b080d7248 */ /* 0x000fe20007fe0000 */
[----:B------:R-:W-:Y:S01]  /*0330*/  @!P3 VIADD R18, R18, 0x1 ;  /* 0x000000011212b836 */ /* 0x000fe20000000000 */
[-C--:B------:R-:W-:Y:S01]  /*0340*/  VIMNMX.U32 R11, PT, PT, R11, R0.reuse, !PT ;  /* 0x000000000b0b7248 */ /* 0x080fe20007fe0000 */
[----:B------:R-:W5:Y:S02]  /*0350*/  @!P1 LDG.E R4, desc[UR4][R4.64+0x13880] ;  /* 0x0138800404049981 */ /* 0x000f64000c1e1900 */
[----:B------:R-:W1:Y:S01]  /*0360*/  @!P5 LDC.64 R20, c[0x0][0x380] ;  /* 0x0000e000ff14db82 */ /* 0x000e620000000a00 */
[----:B------:R-:W-:-:S05]  /*0370*/  @!P5 IADD3 R19, PT, PT, R19, R0, RZ ;  /* 0x000000001313d210 */ /* 0x000fca0007ffe0ff */
[----:B-1----:R-:W-:-:S06]  /*0380*/  @!P5 IMAD.WIDE.U32 R20, R19, 0x4, R20 ;  /* 0x000000041314d825 */ /* 0x002fcc00078e0014 */
[----:B------:R-:W5:Y:S01]  /*0390*/  @!P5 LDG.E R20, desc[UR4][R20.64] ;  /* 0x000000041414d981 */ /* 0x000f62000c1e1900 */
[----:B---3--:R-:W-:Y:S01]  /*03a0*/  @!P4 FADD R17, RZ, R10 ;  /* 0x0000000aff11c221 */ /* 0x008fe20000000000 */
[----:B------:R-:W-:Y:S02]  /*03b0*/  @!P0 IADD3 R10, P6, PT, R0, R9, RZ ;  /* 0x00000009000a8210 */ /* 0x000fe40007fde0ff */
[----:B------:R-:W-:-:S03]  /*03c0*/  ISETP.GT.U32.AND P4, PT, R15, 0x4e1f, PT ;  /* 0x00004e1f0f00780c */ /* 0x000fc60003f84070 */
[----:B------:R-:W-:Y:S01]  /*03d0*/  @!P0 IMAD.X R12, RZ, RZ, RZ, P6 ;  /* 0x000000ffff0c8224 */ /* 0x000fe200030e06ff */
[C---:B----4-:R-:W-:Y:S01]  /*03e0*/  @!P0 LEA R6, P6, R10.reuse, R6, 0x2 ;  /* 0x000000060a068211 */ /* 0x050fe200078c10ff */
[----:B--2---:R-:W-:Y:S01]  /*03f0*/  @!P3 FADD R17, R17, R14 ;  /* 0x0000000e1111b221 */ /* 0x004fe20000000000 */
[----:B------:R-:W-:Y:S02]  /*0400*/  ISETP.GT.U32.AND P3, PT, R13, 0x4e1f, PT ;  /* 0x00004e1f0d00780c */ /* 0x000fe40003f64070 */
[----:B------:R-:W-:Y:S02]  /*0410*/  @!P0 LEA.HI.X R7, R10, R7, R12, 0x2, P6 ;  /* 0x000000070a078211 */ /* 0x000fe400030f140c */
[----:B------:R-:W-:-:S03]  /*0420*/  ISETP.GT.U32.AND P6, PT, R11, 0x4e1f, PT ;  /* 0x00004e1f0b00780c */ /* 0x000fc60003fc4070 */
[----:B------:R-:W1:Y:S01]  /*0430*/  @!P4 LDC.64 R14, c[0x0][0x380] ;  /* 0x0000e000ff0ecb82 */ /* 0x000e620000000a00 */
[--C-:B------:R-:W-:Y:S01]  /*0440*/  @!P4 IMAD.IADD R23, R16, 0x1, R9.reuse ;  /* 0x000000011017c824 */ /* 0x100fe200078e0209 */
[----:B------:R-:W2:Y:S04]  /*0450*/  @!P0 LDG.E R6, desc[UR4][R6.64+0x13880] ;  /* 0x0138800406068981 */ /* 0x000ea8000c1e1900 */
[----:B------:R-:W-:Y:S02]  /*0460*/  @!P3 IMAD.IADD R19, R8, 0x1, R9 ;  /* 0x000000010813b824 */ /* 0x000fe400078e0209 */
[----:B------:R-:W3:Y:S08]  /*0470*/  @!P3 LDC.64 R12, c[0x0][0x380] ;  /* 0x0000e000ff0cbb82 */ /* 0x000ef00000000a00 */
[----:B------:R-:W4:Y:S01]  /*0480*/  @!P6 LDC.64 R10, c[0x0][0x380] ;  /* 0x0000e000ff0aeb82 */ /* 0x000f220000000a00 */
[----:B-1----:R-:W-:-:S04]  /*0490*/  @!P4 IMAD.WIDE.U32 R14, R23, 0x4, R14 ;  /* 0x00000004170ec825 */ /* 0x002fc800078e000e */
[----:B------:R-:W-:Y:S02]  /*04a0*/  @!P6 IMAD.IADD R23, R0, 0x1, R9 ;  /* 0x000000010017e824 */ /* 0x000fe400078e0209 */
[----:B------:R-:W2:Y:S01]  /*04b0*/  @!P4 LDG.E R14, desc[UR4][R14.64] ;  /* 0x000000040e0ec981 */ /* 0x000ea2000c1e1900 */
[----:B---3--:R-:W-:-:S06]  /*04c0*/  @!P3 IMAD.WIDE.U32 R12, R19, 0x4, R12 ;  /* 0x00000004130cb825 */ /* 0x008fcc00078e000c */
[----:B------:R-:W3:Y:S01]  /*04d0*/  @!P3 LDG.E R12, desc[UR4][R12.64] ;  /* 0x000000040c0cb981 */ /* 0x000ee2000c1e1900 */
[----:B----4-:R-:W-:-:S06]  /*04e0*/  @!P6 IMAD.WIDE.U32 R10, R23, 0x4, R10 ;  /* 0x00000004170ae825 */ /* 0x010fcc00078e000a */
[----:B------:R-:W4:Y:S01]  /*04f0*/  @!P6 LDG.E R10, desc[UR4][R10.64] ;  /* 0x000000040a0ae981 */ /* 0x000f22000c1e1900 */
[----:B------:R-:W-:-:S04]  /*0500*/  @!P5 VIADD R18, R18, 0x1 ;  /* 0x000000011212d836 */ /* 0x000fc80000000000 */
[----:B------:R-:W-:-:S04]  /*0510*/  @!P4 VIADD R18, R18, 0x1 ;  /* 0x000000011212c836 */ /* 0x000fc80000000000 */
[----:B------:R-:W-:-:S05]  /*0520*/  @!P3 VIADD R18, R18, 0x1 ;  /* 0x000000011212b836 */ /* 0x000fca0000000000 */
[----:B------:R-:W-:-:S05]  /*0530*/  @!P6 IADD3 R18, PT, PT, R18, 0x1, RZ ;  /* 0x000000011212e810 */ /* 0x000fca0007ffe0ff */
[----:B------:R-:W-:-:S04]  /*0540*/  @!P2 VIADD R18, R18, 0x1 ;  /* 0x000000011212a836 */ /* 0x000fc80000000000 */
[----:B------:R-:W-:-:S04]  /*0550*/  @!P1 VIADD R18, R18, 0x1 ;  /* 0x0000000112129836 */ /* 0x000fc80000000000 */
[----:B------:R-:W-:Y:S02]  /*0560*/  @!P0 VIADD R18, R18, 0x1 ;  /* 0x0000000112128836 */ /* 0x000fe40000000000 */
[----:B-----5:R-:W-:-:S03]  /*0570*/  @!P5 FADD R17, R17, R20 ;  /* 0x000000141111d221 */ /* 0x020fc60000000000 */
[----:B------:R-:W-:-:S04]  /*0580*/  I2FP.F32.U32 R18, R18 ;  /* 0x0000001200127245 */ /* 0x000fc80000201000 */
[----:B------:R-:W0:Y:S01]  /*0590*/  MUFU.RCP R0, R18 ;  /* 0x0000001200007308 */ /* 0x000e220000001000 */
[----:B------:R-:W-:Y:S01]  /*05a0*/  BSSY.RECONVERGENT B0, `(.L_x_5) ;  /* 0x0000012000007945 */ /* 0x000fe20003800200 */
[----:B0-----:R-:W-:-:S04]  /*05b0*/  FFMA R3, -R18, R0, 1 ;  /* 0x3f80000012037423 */ /* 0x001fc80000000100 */
[----:B------:R-:W-:Y:S01]  /*05c0*/  FFMA R0, R0, R3, R0 ;  /* 0x0000000300007223 */ /* 0x000fe20000000000 */
[----:B--2---:R-:W-:-:S04]  /*05d0*/  @!P4 FADD R17, R17, R14 ;  /* 0x0000000e1111c221 */ /* 0x004fc80000000000 */
[----:B---3--:R-:W-:-:S04]  /*05e0*/  @!P3 FADD R17, R17, R12 ;  /* 0x0000000c1111b221 */ /* 0x008fc80000000000 */
[----:B----4-:R-:W-:-:S04]  /*05f0*/  @!P6 FADD R17, R17, R10 ;  /* 0x0000000a1111e221 */ /* 0x010fc80000000000 */
[----:B------:R-:W-:-:S04]  /*0600*/  @!P2 FADD R17, R17, R2 ;  /* 0x000000021111a221 */ /* 0x000fc80000000000 */
[----:B------:R-:W-:-:S04]  /*0610*/  @!P1 FADD R17, R17, R4 ;  /* 0x0000000411119221 */ /* 0x000fc80000000000 */
[----:B------:R-:W-:-:S04]  /*0620*/  @!P0 FADD R17, R17, R6 ;  /* 0x0000000611118221 */ /* 0x000fc80000000000 */
[----:B------:R-:W0:Y:S01]  /*0630*/  FCHK P0, R17, R18 ;  /* 0x0000001211007302 */ /* 0x000e220000000000 */
[----:B------:R-:W-:-:S04]  /*0640*/  FFMA R2, R0, R17, RZ ;  /* 0x0000001100027223 */ /* 0x000fc800000000ff */
[----:B------:R-:W-:-:S04]  /*0650*/  FFMA R3, -R18, R2, R17 ;  /* 0x0000000212037223 */ /* 0x000fc80000000111 */
[----:B------:R-:W-:Y:S01]  /*0660*/  FFMA R5, R0, R3, R2 ;  /* 0x0000000300057223 */ /* 0x000fe20000000002 */
[----:B0-----:R-:W-:Y:S06]  /*0670*/  @!P0 BRA `(.L_x_6) ;  /* 0x0000000000108947 */ /* 0x001fec0003800000 */
[----:B------:R-:W-:Y:S01]  /*0680*/  IMAD.MOV.U32 R3, RZ, RZ, R17 ;  /* 0x000000ffff037224 */ /* 0x000fe200078e0011 */
[----:B------:R-:W-:-:S07]  /*0690*/  MOV R2, 0x6b0 ;  /* 0x000006b000027802 */ /* 0x000fce0000000f00 */
[----:B------:R-:W-:Y:S05]  /*06a0*/  CALL.REL.NOINC `($__internal_1_$__cuda_sm3x_div_rn_noftz_f32_slowpath) ;  /* 0x00000000001c7944 */ /* 0x000fea0003c00000 */
[----:B------:R-:W-:-:S07]  /*06b0*/  IMAD.MOV.U32 R5, RZ, RZ, R0 ;  /* 0x000000ffff057224 */ /* 0x000fce00078e0000 */
.L_x_6:
[----:B------:R-:W-:Y:S05]  /*06c0*/  BSYNC.RECONVERGENT B0 ;  /* 0x0000000000007941 */ /* 0x000fea0003800200 */
.L_x_5:
[----:B------:R-:W0:Y:S01]  /*06d0*/  LDC.64 R2, c[0x0][0x388] ;  /* 0x0000e200ff027b82 */ /* 0x000e220000000a00 */
[----:B------:R-:W-:-:S04]  /*06e0*/  IMAD.IADD R9, R8, 0x1, R9 ;  /* 0x0000000108097824 */ /* 0x000fc800078e0209 */
[----:B0-----:R-:W-:-:S05]  /*06f0*/  IMAD.WIDE R2, R9, 0x4, R2 ;  /* 0x0000000409027825 */ /* 0x001fca00078e0202 */
[----:B------:R-:W-:Y:S01]  /*0700*/  STG.E desc[UR4][R2.64], R5 ;  /* 0x0000000502007986 */ /* 0x000fe2000c101904 */
[----:B------:R-:W-:Y:S05]  /*0710*/  EXIT ;  /* 0x000000000000794d */ /* 0x000fea0003800000 */
        .weak           $__internal_1_$__cuda_sm3x_div_rn_noftz_f32_slowpath
        .type           $__internal_1_$__cuda_sm3x_div_rn_noftz_f32_slowpath,@function
        .size           $__internal_1_$__cuda_sm3x_div_rn_noftz_f32_slowpath,(.L_x_36 - $__internal_1_$__cuda_sm3x_div_rn_noftz_f32_slowpath)
$__internal_1_$__cuda_sm3x_div_rn_noftz_f32_slowpath:
[--C-:B------:R-:W-:Y:S01]  /*0720*/  SHF.R.U32.HI R4, RZ, 0x17, R18.reuse ;  /* 0x00000017ff047819 */ /* 0x100fe20000011612 */
[----:B------:R-:W-:Y:S01]  /*0730*/  BSSY.RECONVERGENT B1, `(.L_x_7) ;  /* 0x0000064000017945 */ /* 0x000fe20003800200 */
[----:B------:R-:W-:Y:S02]  /*0740*/  SHF.R.U32.HI R0, RZ, 0x17, R3 ;  /* 0x00000017ff007819 */ /* 0x000fe40000011603 */
[----:B------:R-:W-:Y:S01]  /*0750*/  LOP3.LUT R15, R4, 0xff, RZ, 0xc0, !PT ;  /* 0x000000ff040f7812 */ /* 0x000fe200078ec0ff */
[----:B------:R-:W-:Y:S01]  /*0760*/  IMAD.MOV.U32 R4, RZ, RZ, R18 ;  /* 0x000000ffff047224 */ /* 0x000fe200078e0012 */
[----:B------:R-:W-:Y:S02]  /*0770*/  LOP3.LUT R10, R0, 0xff, RZ, 0xc0, !PT ;  /* 0x000000ff000a7812 */ /* 0x000fe400078ec0ff */
[----:B------:R-:W-:-:S03]  /*0780*/  IADD3 R7, PT, PT, R15, -0x1, RZ ;  /* 0xffffffff0f077810 */ /* 0x000fc60007ffe0ff */
[----:B------:R-:W-:Y:S01]  /*0790*/  VIADD R6, R10, 0xffffffff ;  /* 0xffffffff0a067836 */ /* 0x000fe20000000000 */
[----:B------:R-:W-:-:S04]  /*07a0*/  ISETP.GT.U32.AND P0, PT, R7, 0xfd, PT ;  /* 0x000000fd0700780c */ /* 0x000fc80003f04070 */
[----:B------:R-:W-:-:S13]  /*07b0*/  ISETP.GT.U32.OR P0, PT, R6, 0xfd, P0 ;  /* 0x000000fd0600780c */ /* 0x000fda0000704470 */
[----:B------:R-:W-:Y:S01]  /*07c0*/  @!P0 IMAD.MOV.U32 R5, RZ, RZ, RZ ;  /* 0x000000ffff058224 */ /* 0x000fe200078e00ff */
[----:B------:R-:W-:Y:S06]  /*07d0*/  @!P0 BRA `(.L_x_8) ;  /* 0x0000000000608947 */ /* 0x000fec0003800000 */
[----:B------:R-:W-:Y:S01]  /*07e0*/  FSETP.GTU.FTZ.AND P0, PT, |R3|, +INF , PT ;  /* 0x7f8000000300780b */ /* 0x000fe20003f1c200 */
[----:B------:R-:W-:Y:S01]  /*07f0*/  IMAD.MOV.U32 R0, RZ, RZ, R18 ;  /* 0x000000ffff007224 */ /* 0x000fe200078e0012 */
[----:B------:R-:W-:-:S04]  /*0800*/  FSETP.GTU.FTZ.AND P1, PT, |R18|, +INF , PT ;  /* 0x7f8000001200780b */ /* 0x000fc80003f3c200 */
[----:B------:R-:W-:-:S13]  /*0810*/  PLOP3.LUT P0, PT, P0, P1, PT, 0xf8, 0x8f ;  /* 0x00000000008f781c */ /* 0x000fda0000703f70 */
[----:B------:R-:W-:Y:S05]  /*0820*/  @P0 BRA `(.L_x_9) ;  /* 0x00000004004c0947 */ /* 0x000fea0003800000 */
[----:B------:R-:W-:-:S13]  /*0830*/  LOP3.LUT P0, RZ, R4, 0x7fffffff, R3, 0xc8, !PT ;  /* 0x7fffffff04ff7812 */ /* 0x000fda000780c803 */
[----:B------:R-:W-:Y:S05]  /*0840*/  @!P0 BRA `(.L_x_10) ;  /* 0x00000004003c8947 */ /* 0x000fea0003800000 */
[C---:B------:R-:W-:Y:S02]  /*0850*/  FSETP.NEU.FTZ.AND P0, PT, |R3|.reuse, +INF , PT ;  /* 0x7f8000000300780b */ /* 0x040fe40003f1d200 */
[----:B------:R-:W-:Y:S02]  /*0860*/  FSETP.NEU.FTZ.AND P2, PT, |R0|, +INF , PT ;  /* 0x7f8000000000780b */ /* 0x000fe40003f5d200 */
[----:B------:R-:W-:-:S11]  /*0870*/  FSETP.NEU.FTZ.AND P1, PT, |R3|, +INF , PT ;  /* 0x7f8000000300780b */ /* 0x000fd60003f3d200 */
[----:B------:R-:W-:Y:S05]  /*0880*/  @!P2 BRA !P0, `(.L_x_10) ;  /* 0x00000004002ca947 */ /* 0x000fea0004000000 */
[----:B------:R-:W-:-:S04]  /*0890*/  LOP3.LUT P0, RZ, R3, 0x7fffffff, RZ, 0xc0, !PT ;  /* 0x7fffffff03ff7812 */ /* 0x000fc8000780c0ff */
[----:B------:R-:W-:-:S13]  /*08a0*/  PLOP3.LUT P0, PT, P2, P0, PT, 0x2f, 0xf2 ;  /* 0x0000000000f2781c */ /* 0x000fda0001700577 */
[----:B------:R-:W-:Y:S05]  /*08b0*/  @P0 BRA `(.L_x_11) ;  /* 0x0000000400180947 */ /* 0x000fea0003800000 */
[----:B------:R-:W-:-:S04]  /*08c0*/  LOP3.LUT P0, RZ, R4, 0x7fffffff, RZ, 0xc0, !PT ;  /* 0x7fffffff04ff7812 */ /* 0x000fc8000780c0ff */
[----:B------:R-:W-:-:S13]  /*08d0*/  PLOP3.LUT P0, PT, P1, P0, PT, 0x2f, 0xf2 ;  /* 0x0000000000f2781c */ /* 0x000fda0000f00577 */
[----:B------:R-:W-:Y:S05]  /*08e0*/  @P0 BRA `(.L_x_12) ;  /* 0x0000000400000947 */ /* 0x000fea0003800000 */
[----:B------:R-:W-:Y:S02]  /*08f0*/  ISETP.GE.AND P0, PT, R6, RZ, PT ;  /* 0x000000ff0600720c */ /* 0x000fe40003f06270 */
[----:B------:R-:W-:-:S11]  /*0900*/  ISETP.GE.AND P1, PT, R7, RZ, PT ;  /* 0x000000ff0700720c */ /* 0x000fd60003f26270 */
[----:B------:R-:W-:Y:S02]  /*0910*/  @P0 IMAD.MOV.U32 R5, RZ, RZ, RZ ;  /* 0x000000ffff050224 */ /* 0x000fe400078e00ff */
[----:B------:R-:W-:Y:S01]  /*0920*/  @!P0 FFMA R3, R3, 1.84467440737095516160e+19, RZ ;  /* 0x5f80000003038823 */ /* 0x000fe200000000ff */
[----:B------:R-:W-:Y:S02]  /*0930*/  @!P0 IMAD.MOV.U32 R5, RZ, RZ, -0x40 ;  /* 0xffffffc0ff058424 */ /* 0x000fe400078e00ff */
[----:B------:R-:W-:-:S03]  /*0940*/  @!P1 FFMA R4, R0, 1.84467440737095516160e+19, RZ ;  /* 0x5f80000000049823 */ /* 0x000fc600000000ff */
[----:B------:R-:W-:-:S07]  /*0950*/  @!P1 IADD3 R5, PT, PT, R5, 0x40, RZ ;  /* 0x0000004005059810 */ /* 0x000fce0007ffe0ff */
.L_x_8:
[----:B------:R-:W-:Y:S01]  /*0960*/  LEA R7, R15, 0xc0800000, 0x17 ;  /* 0xc08000000f077811 */ /* 0x000fe200078eb8ff */
[----:B------:R-:W-:Y:S04]  /*0970*/  BSSY.RECONVERGENT B2, `(.L_x_13) ;  /* 0x0000036000027945 */ /* 0x000fe80003800200 */
[----:B------:R-:W-:Y:S02]  /*0980*/  IMAD.IADD R7, R4, 0x1, -R7 ;  /* 0x0000000104077824 */ /* 0x000fe400078e0a07 */
[----:B------:R-:W-:Y:S02]  /*0990*/  VIADD R4, R10, 0xffffff81 ;  /* 0xffffff810a047836 */ /* 0x000fe40000000000 */
[----:B------:R-:W0:Y:S01]  /*09a0*/  MUFU.RCP R6, R7 ;  /* 0x0000000700067308 */ /* 0x000e220000001000 */
[----:B------:R-:W-:Y:S01]  /*09b0*/  FADD.FTZ R11, -R7, -RZ ;  /* 0x800000ff070b7221 */ /* 0x000fe20000010100 */
[C---:B------:R-:W-:Y:S01]  /*09c0*/  IMAD R0, R4.reuse, -0x800000, R3 ;  /* 0xff80000004007824 */ /* 0x040fe200078e0203 */
[----:B------:R-:W-:-:S05]  /*09d0*/  IADD3 R4, PT, PT, R4, 0x7f, -R15 ;  /* 0x0000007f04047810 */ /* 0x000fca0007ffe80f */
[----:B------:R-:W-:Y:S02]  /*09e0*/  IMAD.IADD R4, R4, 0x1, R5 ;  /* 0x0000000104047824 */ /* 0x000fe400078e0205 */
[----:B0-----:R-:W-:-:S04]  /*09f0*/  FFMA R13, R6, R11, 1 ;  /* 0x3f800000060d7423 */ /* 0x001fc8000000000b */
[----:B------:R-:W-:-:S04]  /*0a00*/  FFMA R10, R6, R13, R6 ;  /* 0x0000000d060a7223 */ /* 0x000fc80000000006 */
[----:B------:R-:W-:-:S04]  /*0a10*/  FFMA R3, R0, R10, RZ ;  /* 0x0000000a00037223 */ /* 0x000fc800000000ff */
[----:B------:R-:W-:-:S04]  /*0a20*/  FFMA R6, R11, R3, R0 ;  /* 0x000000030b067223 */ /* 0x000fc80000000000 */
[----:B------:R-:W-:-:S04]  /*0a30*/  FFMA R13, R10, R6, R3 ;  /* 0x000000060a0d7223 */ /* 0x000fc80000000003 */
[----:B------:R-:W-:-:S04]  /*0a40*/  FFMA R6, R11, R13, R0 ;  /* 0x0000000d0b067223 */ /* 0x000fc80000000000 */
[----:B------:R-:W-:-:S05]  /*0a50*/  FFMA R0, R10, R6, R13 ;  /* 0x000000060a007223 */ /* 0x000fca000000000d */
[----:B------:R-:W-:-:S04]  /*0a60*/  SHF.R.U32.HI R3, RZ, 0x17, R0 ;  /* 0x00000017ff037819 */ /* 0x000fc80000011600 */
[----:B------:R-:W-:-:S05]  /*0a70*/  LOP3.LUT R3, R3, 0xff, RZ, 0xc0, !PT ;  /* 0x000000ff03037812 */ /* 0x000fca00078ec0ff */
[----:B------:R-:W-:-:S04]  /*0a80*/  IMAD.IADD R7, R3, 0x1, R4 ;  /* 0x0000000103077824 */ /* 0x000fc800078e0204 */
[----:B------:R-:W-:-:S05]  /*0a90*/  VIADD R3, R7, 0xffffffff ;  /* 0xffffffff07037836 */ /* 0x000fca0000000000 */
[----:B------:R-:W-:-:S13]  /*0aa0*/  ISETP.GE.U32.AND P0, PT, R3, 0xfe, PT ;  /* 0x000000fe0300780c */ /* 0x000fda0003f06070 */
[----:B------:R-:W-:Y:S05]  /*0ab0*/  @!P0 BRA `(.L_x_14) ;  /* 0x0000000000808947 */ /* 0x000fea0003800000 */
[----:B------:R-:W-:-:S13]  /*0ac0*/  ISETP.GT.AND P0, PT, R7, 0xfe, PT ;  /* 0x000000fe0700780c */ /* 0x000fda0003f04270 */
[----:B------:R-:W-:Y:S05]  /*0ad0*/  @P0 BRA `(.L_x_15) ;  /* 0x00000000006c0947 */ /* 0x000fea0003800000 */
[----:B------:R-:W-:-:S13]  /*0ae0*/  ISETP.GE.AND P0, PT, R7, 0x1, PT ;  /* 0x000000010700780c */ /* 0x000fda0003f06270 */
[----:B------:R-:W-:Y:S05]  /*0af0*/  @P0 BRA `(.L_x_16) ;  /* 0x0000000000740947 */ /* 0x000fea0003800000 */
[----:B------:R-:W-:Y:S02]  /*0b00*/  ISETP.GE.AND P0, PT, R7, -0x18, PT ;  /* 0xffffffe80700780c */ /* 0x000fe40003f06270 */
[----:B------:R-:W-:-:S11]  /*0b10*/  LOP3.LUT R0, R0, 0x80000000, RZ, 0xc0, !PT ;  /* 0x8000000000007812 */ /* 0x000fd600078ec0ff */
[----:B------:R-:W-:Y:S05]  /*0b20*/  @!P0 BRA `(.L_x_16) ;  /* 0x0000000000688947 */ /* 0x000fea0003800000 */
[CCC-:B------:R-:W-:Y:S01]  /*0b30*/  FFMA.RZ R3, R10.reuse, R6.reuse, R13.reuse ;  /* 0x000000060a037223 */ /* 0x1c0fe2000000c00d */
[CCC-:B------:R-:W-:Y:S01]  /*0b40*/  FFMA.RM R4, R10.reuse, R6.reuse, R13.reuse ;  /* 0x000000060a047223 */ /* 0x1c0fe2000000400d */
[C---:B------:R-:W-:Y:S02]  /*0b50*/  ISETP.NE.AND P2, PT, R7.reuse, RZ, PT ;  /* 0x000000ff0700720c */ /* 0x040fe40003f45270 */
[----:B------:R-:W-:Y:S02]  /*0b60*/  ISETP.NE.AND P1, PT, R7, RZ, PT ;  /* 0x000000ff0700720c */ /* 0x000fe40003f25270 */
[----:B------:R-:W-:Y:S01]  /*0b70*/  LOP3.LUT R5, R3, 0x7fffff, RZ, 0xc0, !PT ;  /* 0x007fffff03057812 */ /* 0x000fe200078ec0ff */
[----:B------:R-:W-:Y:S01]  /*0b80*/  FFMA.RP R3, R10, R6, R13 ;  /* 0x000000060a037223 */ /* 0x000fe2000000800d */
[----:B------:R-:W-:Y:S01]  /*0b90*/  IADD3 R6, PT, PT, R7, 0x20, RZ ;  /* 0x0000002007067810 */ /* 0x000fe20007ffe0ff */
[----:B------:R-:W-:Y:S01]  /*0ba0*/  IMAD.MOV R7, RZ, RZ, -R7 ;  /* 0x000000ffff077224 */ /* 0x000fe200078e0a07 */
[----:B------:R-:W-:-:S02]  /*0bb0*/  LOP3.LUT R5, R5, 0x800000, RZ, 0xfc, !PT ;  /* 0x0080000005057812 */ /* 0x000fc400078efcff */
[----:B------:R-:W-:Y:S02]  /*0bc0*/  FSETP.NEU.FTZ.AND P0, PT, R3, R4, PT ;  /* 0x000000040300720b */ /* 0x000fe40003f1d000 */
[----:B------:R-:W-:Y:S02]  /*0bd0*/  SHF.L.U32 R6, R5, R6, RZ ;  /* 0x0000000605067219 */ /* 0x000fe400000006ff */
[----:B------:R-:W-:Y:S02]  /*0be0*/  SEL R4, R7, RZ, P2 ;  /* 0x000000ff07047207 */ /* 0x000fe40001000000 */
[----:B------:R-:W-:Y:S02]  /*0bf0*/  ISETP.NE.AND P1, PT, R6, RZ, P1 ;  /* 0x000000ff0600720c */ /* 0x000fe40000f25270 */
[----:B------:R-:W-:Y:S02]  /*0c00*/  SHF.R.U32.HI R4, RZ, R4, R5 ;  /* 0x00000004ff047219 */ /* 0x000fe40000011605 */
[----:B------:R-:W-:-:S02]  /*0c10*/  PLOP3.LUT P0, PT, P0, P1, PT, 0xf8, 0x8f ;  /* 0x00000000008f781c */ /* 0x000fc40000703f70 */
[----:B------:R-:W-:Y:S02]  /*0c20*/  SHF.R.U32.HI R6, RZ, 0x1, R4 ;  /* 0x00000001ff067819 */ /* 0x000fe40000011604 */
[----:B------:R-:W-:-:S04]  /*0c30*/  SEL R3, RZ, 0x1, !P0 ;  /* 0x00000001ff037807 */ /* 0x000fc80004000000 */
[----:B------:R-:W-:-:S04]  /*0c40*/  LOP3.LUT R3, R3, 0x1, R6, 0xf8, !PT ;  /* 0x0000000103037812 */ /* 0x000fc800078ef806 */
[----:B------:R-:W-:-:S05]  /*0c50*/  LOP3.LUT R3, R3, R4, RZ, 0xc0, !PT ;  /* 0x0000000403037212 */ /* 0x000fca00078ec0ff */
[----:B------:R-:W-:-:S05]  /*0c60*/  IMAD.IADD R3, R6, 0x1, R3 ;  /* 0x0000000106037824 */ /* 0x000fca00078e0203 */
[----:B------:R-:W-:Y:S01]  /*0c70*/  LOP3.LUT R0, R3, R0, RZ, 0xfc, !PT ;  /* 0x0000000003007212 */ /* 0x000fe200078efcff */
[----:B------:R-:W-:Y:S06]  /*0c80*/  BRA `(.L_x_16) ;  /* 0x0000000000107947 */ /* 0x000fec0003800000 */
.L_x_15:
[----:B------:R-:W-:-:S04]  /*0c90*/  LOP3.LUT R0, R0, 0x80000000, RZ, 0xc0, !PT ;  /* 0x8000000000007812 */ /* 0x000fc800078ec0ff */
[----:B------:R-:W-:Y:S01]  /*0ca0*/  LOP3.LUT R0, R0, 0x7f800000, RZ, 0xfc, !PT ;  /* 0x7f80000000007812 */ /* 0x000fe200078efcff */
[----:B------:R-:W-:Y:S06]  /*0cb0*/  BRA `(.L_x_16) ;  /* 0x0000000000047947 */ /* 0x000fec0003800000 */
.L_x_14:
[----:B------:R-:W-:-:S07]  /*0cc0*/  IMAD R0, R4, 0x800000, R0 ;  /* 0x0080000004007824 */ /* 0x000fce00078e0200 */
.L_x_16:
[----:B------:R-:W-:Y:S05]  /*0cd0*/  BSYNC.RECONVERGENT B2 ;  /* 0x0000000000027941 */ /* 0x000fea0003800200 */
.L_x_13:
[----:B------:R-:W-:Y:S05]  /*0ce0*/  BRA `(.L_x_17) ;  /* 0x0000000000207947 */ /* 0x000fea0003800000 */
.L_x_12:
[----:B------:R-:W-:-:S04]  /*0cf0*/  LOP3.LUT R0, R4, 0x80000000, R3, 0x48, !PT ;  /* 0x8000000004007812 */ /* 0x000fc800078e4803 */
[----:B------:R-:W-:Y:S01]  /*0d00*/  LOP3.LUT R0, R0, 0x7f800000, RZ, 0xfc, !PT ;  /* 0x7f80000000007812 */ /* 0x000fe200078efcff */
[----:B------:R-:W-:Y:S06]  /*0d10*/  BRA `(.L_x_17) ;  /* 0x0000000000147947 */ /* 0x000fec0003800000 */
.L_x_11:
[----:B------:R-:W-:Y:S01]  /*0d20*/  LOP3.LUT R0, R4, 0x80000000, R3, 0x48, !PT ;  /* 0x8000000004007812 */ /* 0x000fe200078e4803 */
[----:B------:R-:W-:Y:S06]  /*0d30*/  BRA `(.L_x_17) ;  /* 0x00000000000c7947 */ /* 0x000fec0003800000 */
.L_x_10:
[----:B------:R-:W0:Y:S01]  /*0d40*/  MUFU.RSQ R0, -QNAN ;  /* 0xffc0000000007908 */ /* 0x000e220000001400 */
[----:B------:R-:W-:Y:S05]  /*0d50*/  BRA `(.L_x_17) ;  /* 0x0000000000047947 */ /* 0x000fea0003800000 */
.L_x_9:
[----:B------:R-:W-:-:S07]  /*0d60*/  FADD.FTZ R0, R3, R0 ;  /* 0x0000000003007221 */ /* 0x000fce0000010000 */
.L_x_17:
[----:B------:R-:W-:Y:S05]  /*0d70*/  BSYNC.RECONVERGENT B1 ;  /* 0x0000000000017941 */ /* 0x000fea0003800200 */
.L_x_7:
[----:B------:R-:W-:-:S04]  /*0d80*/  IMAD.MOV.U32 R3, RZ, RZ, 0x0 ;  /* 0x00000000ff037424 */ /* 0x000fc800078e00ff */
[----:B0-----:R-:W-:Y:S05]  /*0d90*/  RET.REL.NODEC R2 `(_Z18gaussianBlurKernelPfS_) ;  /* 0xfffffff002987950 */ /* 0x001fea0003c3ffff */
.L_x_18:
        /* <DEDUP_REMOVED lines=14> */
.L_x_36:


//--------------------- .text._Z27bilinearInterpolationKernelPfS_ --------------------------
	.section	.text._Z27bilinearInterpolationKernelPfS_,"ax",@progbits
	.align	128
        .global         _Z27bilinearInterpolationKernelPfS_
        .type           _Z27bilinearInterpolationKernelPfS_,@function
        .size           _Z27bilinearInterpolationKernelPfS_,(.L_x_37 - _Z27bilinearInterpolationKernelPfS_)
        .other          _Z27bilinearInterpolationKernelPfS_,@"STO_CUDA_ENTRY STV_DEFAULT"
_Z27bilinearInterpolationKernelPfS_:
.text._Z27bilinearInterpolationKernelPfS_:
[----:B------:R-:W-:Y:S01]  /*0000*/  LDC R1, c[0x0][0x37c] ;  /* 0x0000df00ff017b82 */ /* 0x000fe20000000800 */
[----:B------:R-:W0:Y:S07]  /*0010*/  S2R R2, SR_TID.X ;  /* 0x0000000000027919 */ /* 0x000e2e0000002100 */
[----:B------:R-:W0:Y:S01]  /*0020*/  S2UR UR4, SR_CTAID.X ;  /* 0x00000000000479c3 */ /* 0x000e220000002500 */
[----:B------:R-:W-:Y:S01]  /*0030*/  IMAD.MOV.U32 R4, RZ, RZ, 0x3851b717 ;  /* 0x3851b717ff047424 */ /* 0x000fe200078e00ff */
[----:B------:R-:W-:Y:S01]  /*0040*/  BSSY.RECONVERGENT B0, `(.L_x_19) ;  /* 0x0000014000007945 */ /* 0x000fe20003800200 */
[----:B------:R-:W1:Y:S01]  /*0050*/  S2R R5, SR_TID.Y ;  /* 0x0000000000057919 */ /* 0x000e620000002200 */
[----:B------:R-:W-:-:S04]  /*0060*/  IMAD.MOV.U32 R6, RZ, RZ, 0x469c4000 ;  /* 0x469c4000ff067424 */ /* 0x000fc800078e00ff */
[----:B------:R-:W0:Y:S08]  /*0070*/  LDC R3, c[0x0][0x360] ;  /* 0x0000d800ff037b82 */ /* 0x000e300000000800 */
[----:B------:R-:W1:Y:S08]  /*0080*/  S2UR UR5, SR_CTAID.Y ;  /* 0x00000000000579c3 */ /* 0x000e700000002600 */
[----:B------:R-:W1:Y:S01]  /*0090*/  LDC R8, c[0x0][0x364] ;  /* 0x0000d900ff087b82 */ /* 0x000e620000000800 */
[----:B0-----:R-:W-:-:S02]  /*00a0*/  IMAD R2, R3, UR4, R2 ;  /* 0x0000000403027c24 */ /* 0x001fc4000f8e0202 */
[----:B------:R-:W-:-:S03]  /*00b0*/  FFMA R3, R4, -R6, 1 ;  /* 0x3f80000004037423 */ /* 0x000fc60000000806 */
[----:B------:R-:W-:Y:S01]  /*00c0*/  I2FP.F32.S32 R0, R2 ;  /* 0x0000000200007245 */ /* 0x000fe20000201400 */
[----:B------:R-:W-:-:S03]  /*00d0*/  FFMA R3, R3, R4, 4.9999998736893758178e-05 ;  /* 0x3851b71703037423 */ /* 0x000fc60000000004 */
[----:B------:R-:W0:Y:S01]  /*00e0*/  FCHK P0, R0, 20000 ;  /* 0x469c400000007902 */ /* 0x000e220000000000 */
[----:B------:R-:W-:-:S04]  /*00f0*/  FFMA R4, R0, R3, RZ ;  /* 0x0000000300047223 */ /* 0x000fc800000000ff */
[----:B------:R-:W-:Y:S01]  /*0100*/  FFMA R7, R4, -20000, R0 ;  /* 0xc69c400004077823 */ /* 0x000fe20000000000 */
[----:B-1----:R-:W-:-:S03]  /*0110*/  IMAD R5, R8, UR5, R5 ;  /* 0x0000000508057c24 */ /* 0x002fc6000f8e0205 */
[----:B------:R-:W-:Y:S01]  /*0120*/  FFMA R4, R3, R7, R4 ;  /* 0x0000000703047223 */ /* 0x000fe20000000004 */
[----:B0-----:R-:W-:Y:S06]  /*0130*/  @!P0 BRA `(.L_x_20) ;  /* 0x0000000000108947 */ /* 0x001fec0003800000 */
[----:B------:R-:W-:Y:S01]  /*0140*/  IMAD.MOV.U32 R3, RZ, RZ, R0 ;  /* 0x000000ffff037224 */ /* 0x000fe200078e0000 */
[----:B------:R-:W-:-:S07]  /*0150*/  MOV R8, 0x170 ;  /* 0x0000017000087802 */ /* 0x000fce0000000f00 */
[----:B------:R-:W-:Y:S05]  /*0160*/  CALL.REL.NOINC `($__internal_2_$__cuda_sm3x_div_rn_noftz_f32_slowpath) ;  /* 0x0000000000b07944 */ /* 0x000fea0003c00000 */
[----:B------:R-:W-:-:S07]  /*0170*/  MOV R4, R0 ;  /* 0x0000000000047202 */ /* 0x000fce0000000f00 */
.L_x_20:
[----:B------:R-:W-:Y:S05]  /*0180*/  BSYNC.RECONVERGENT B0 ;  /* 0x0000000000007941 */ /* 0x000fea0003800200 */
.L_x_19:
[----:B------:R-:W-:Y:S01]  /*0190*/  I2FP.F32.U32 R3, R5 ;  /* 0x0000000500037245 */ /* 0x000fe20000201000 */
[----:B------:R-:W-:Y:S01]  /*01a0*/  IMAD.MOV.U32 R7, RZ, RZ, 0x3851b717 ;  /* 0x3851b717ff077424 */ /* 0x000fe200078e00ff */
[----:B------:R-:W0:Y:S01]  /*01b0*/  LDCU.64 UR4, c[0x0][0x358] ;  /* 0x00006b00ff0477ac */ /* 0x000e220008000a00 */
[----:B------:R-:W-:Y:S01]  /*01c0*/  BSSY.RECONVERGENT B0, `(.L_x_21) ;  /* 0x000000a000007945 */ /* 0x000fe20003800200 */
[----:B------:R-:W1:Y:S01]  /*01d0*/  FCHK P0, R3, 20000 ;  /* 0x469c400003007902 */ /* 0x000e620000000000 */
[----:B------:R-:W-:-:S04]  /*01e0*/  FFMA R0, R7, -R6, 1 ;  /* 0x3f80000007007423 */ /* 0x000fc80000000806 */
[----:B------:R-:W-:-:S04]  /*01f0*/  FFMA R0, R0, R7, 4.9999998736893758178e-05 ;  /* 0x3851b71700007423 */ /* 0x000fc80000000007 */
[----:B------:R-:W-:-:S04]  /*0200*/  FFMA R8, R0, R3, RZ ;  /* 0x0000000300087223 */ /* 0x000fc800000000ff */
[----:B------:R-:W-:-:S04]  /*0210*/  FFMA R7, R8, -20000, R3 ;  /* 0xc69c400008077823 */ /* 0x000fc80000000003 */
[----:B------:R-:W-:Y:S01]  /*0220*/  FFMA R0, R0, R7, R8 ;  /* 0x0000000700007223 */ /* 0x000fe20000000008 */
[----:B01----:R-:W-:Y:S06]  /*0230*/  @!P0 BRA `(.L_x_22) ;  /* 0x0000000000088947 */ /* 0x003fec0003800000 */
[----:B------:R-:W-:-:S07]  /*0240*/  MOV R8, 0x260 ;  /* 0x0000026000087802 */ /* 0x000fce0000000f00 */
[----:B------:R-:W-:Y:S05]  /*0250*/  CALL.REL.NOINC `($__internal_2_$__cuda_sm3x_div_rn_noftz_f32_slowpath) ;  /* 0x0000000000747944 */ /* 0x000fea0003c00000 */
.L_x_22:
[----:B------:R-:W-:Y:S05]  /*0260*/  BSYNC.RECONVERGENT B0 ;  /* 0x0000000000007941 */ /* 0x000fea0003800200 */
.L_x_21:
[----:B------:R-:W0:Y:S01]  /*0270*/  LDC.64 R8, c[0x0][0x380] ;  /* 0x0000e000ff087b82 */ /* 0x000e220000000a00 */
[----:B------:R-:W-:Y:S08]  /*0280*/  F2I.TRUNC.NTZ R3, R4 ;  /* 0x0000000400037305 */ /* 0x000ff0000020f100 */
[----:B------:R-:W1:Y:S02]  /*0290*/  F2I.TRUNC.NTZ R6, R0 ;  /* 0x0000000000067305 */ /* 0x000e64000020f100 */
[----:B-1----:R-:W-:-:S04]  /*02a0*/  IMAD R7, R6, 0x4e20, R3 ;  /* 0x00004e2006077824 */ /* 0x002fc800078e0203 */
[----:B0-----:R-:W-:-:S05]  /*02b0*/  IMAD.WIDE R8, R7, 0x4, R8 ;  /* 0x0000000407087825 */ /* 0x001fca00078e0208 */
[----:B------:R-:W2:Y:S04]  /*02c0*/  LDG.E R12, desc[UR4][R8.64+0x4] ;  /* 0x00000404080c7981 */ /* 0x000ea8000c1e1900 */
[----:B------:R-:W3:Y:S04]  /*02d0*/  LDG.E R10, desc[UR4][R8.64] ;  /* 0x00000004080a7981 */ /* 0x000ee8000c1e1900 */
[----:B------:R-:W4:Y:S04]  /*02e0*/  LDG.E R14, desc[UR4][R8.64+0x13880] ;  /* 0x01388004080e7981 */ /* 0x000f28000c1e1900 */
[----:B------:R-:W5:Y:S01]  /*02f0*/  LDG.E R16, desc[UR4][R8.64+0x13884] ;  /* 0x0138840408107981 */ /* 0x000f62000c1e1900 */
[----:B------:R-:W-:Y:S01]  /*0300*/  I2FP.F32.S32 R3, R3 ;  /* 0x0000000300037245 */ /* 0x000fe20000201400 */
[----:B------:R-:W-:Y:S01]  /*0310*/  IMAD R5, R5, 0x4e20, R2 ;  /* 0x00004e2005057824 */ /* 0x000fe200078e0202 */
[----:B------:R-:W-:-:S02]  /*0320*/  I2FP.F32.S32 R11, R6 ;  /* 0x00000006000b7245 */ /* 0x000fc40000201400 */
[----:B------:R-:W0:Y:S01]  /*0330*/  LDC.64 R6, c[0x0][0x388] ;  /* 0x0000e200ff067b82 */ /* 0x000e220000000a00 */
[----:B------:R-:W-:Y:S02]  /*0340*/  FADD R3, -R3, R4 ;  /* 0x0000000403037221 */ /* 0x000fe40000000100 */
[----:B------:R-:W-:Y:S02]  /*0350*/  FADD R11, -R11, R0 ;  /* 0x000000000b0b7221 */ /* 0x000fe40000000100 */
[----:B------:R-:W-:Y:S02]  /*0360*/  FADD R13, -R3, 1 ;  /* 0x3f800000030d7421 */ /* 0x000fe40000000100 */
[----:B------:R-:W-:Y:S01]  /*0370*/  FADD R15, -R11, 1 ;  /* 0x3f8000000b0f7421 */ /* 0x000fe20000000100 */
[----:B0-----:R-:W-:-:S04]  /*0380*/  IMAD.WIDE R6, R5, 0x4, R6 ;  /* 0x0000000405067825 */ /* 0x001fc800078e0206 */
[----:B--2---:R-:W-:Y:S01]  /*0390*/  FMUL R12, R3, R12 ;  /* 0x0000000c030c7220 */ /* 0x004fe20000400000 */
[----:B---3--:R-:W-:-:S03]  /*03a0*/  FMUL R10, R10, R13 ;  /* 0x0000000d0a0a7220 */ /* 0x008fc60000400000 */
[----:B------:R-:W-:Y:S01]  /*03b0*/  FMUL R17, R15, R12 ;  /* 0x0000000c0f117220 */ /* 0x000fe20000400000 */
[----:B----4-:R-:W-:-:S03]  /*03c0*/  FMUL R14, R13, R14 ;  /* 0x0000000e0d0e7220 */ /* 0x010fc60000400000 */
[----:B------:R-:W-:Y:S01]  /*03d0*/  FFMA R10, R10, R15, R17 ;  /* 0x0000000f0a0a7223 */ /* 0x000fe20000000011 */
[----:B-----5:R-:W-:-:S03]  /*03e0*/  FMUL R3, R3, R16 ;  /* 0x0000001003037220 */ /* 0x020fc60000400000 */
[----:B------:R-:W-:-:S04]  /*03f0*/  FFMA R10, R11, R14, R10 ;  /* 0x0000000e0b0a7223 */ /* 0x000fc8000000000a */
[----:B------:R-:W-:-:S05]  /*0400*/  FFMA R3, R11, R3, R10 ;  /* 0x000000030b037223 */ /* 0x000fca000000000a */
[----:B------:R-:W-:Y:S01]  /*0410*/  STG.E desc[UR4][R6.64], R3 ;  /* 0x0000000306007986 */ /* 0x000fe2000c101904 */
[----:B------:R-:W-:Y:S05]  /*0420*/  EXIT ;  /* 0x000000000000794d */ /* 0x000fea0003800000 */
        .weak           $__internal_2_$__cuda_sm3x_div_rn_noftz_f32_slowpath
        .type           $__internal_2_$__cuda_sm3x_div_rn_noftz_f32_slowpath,@function
        .size           $__internal_2_$__cuda_sm3x_div_rn_noftz_f32_slowpath,(.L_x_37 - $__internal_2_$__cuda_sm3x_div_rn_noftz_f32_slowpath)
$__internal_2_$__cuda_sm3x_div_rn_noftz_f32_slowpath:
[----:B------:R-:W-:Y:S01]  /*0430*/  SHF.R.U32.HI R7, RZ, 0x17, R6 ;  /* 0x00000017ff077819 */ /* 0x000fe20000011606 */
[----:B------:R-:W-:Y:S01]  /*0440*/  BSSY.RECONVERGENT B1, `(.L_x_23) ;  /* 0x0000064000017945 */ /* 0x000fe20003800200 */
[----:B------:R-:W-:Y:S01]  /*0450*/  SHF.R.U32.HI R0, RZ, 0x17, R3 ;  /* 0x00000017ff007819 */ /* 0x000fe20000011603 */
[----:B------:R-:W-:Y:S01]  /*0460*/  IMAD.MOV.U32 R10, RZ, RZ, 0x469c4000 ;  /* 0x469c4000ff0a7424 */ /* 0x000fe200078e00ff */
[----:B------:R-:W-:Y:S02]  /*0470*/  LOP3.LUT R7, R7, 0xff, RZ, 0xc0, !PT ;  /* 0x000000ff07077812 */ /* 0x000fe400078ec0ff */
[----:B------:R-:W-:-:S03]  /*0480*/  LOP3.LUT R14, R0, 0xff, RZ, 0xc0, !PT ;  /* 0x000000ff000e7812 */ /* 0x000fc600078ec0ff */
[----:B------:R-:W-:Y:S01]  /*0490*/  VIADD R11, R7, 0xffffffff ;  /* 0xffffffff070b7836 */ /* 0x000fe20000000000 */
[----:B------:R-:W-:-:S04]  /*04a0*/  IADD3 R12, PT, PT, R14, -0x1, RZ ;  /* 0xffffffff0e0c7810 */ /* 0x000fc80007ffe0ff */
[----:B------:R-:W-:-:S04]  /*04b0*/  ISETP.GT.U32.AND P0, PT, R11, 0xfd, PT ;  /* 0x000000fd0b00780c */ /* 0x000fc80003f04070 */
[----:B------:R-:W-:-:S13]  /*04c0*/  ISETP.GT.U32.OR P0, PT, R12, 0xfd, P0 ;  /* 0x000000fd0c00780c */ /* 0x000fda0000704470 */
[----:B------:R-:W-:Y:S01]  /*04d0*/  @!P0 IMAD.MOV.U32 R9, RZ, RZ, RZ ;  /* 0x000000ffff098224 */ /* 0x000fe200078e00ff */
[----:B------:R-:W-:Y:S06]  /*04e0*/  @!P0 BRA `(.L_x_24) ;  /* 0x0000000000608947 */ /* 0x000fec0003800000 */
[----:B------:R-:W-:Y:S01]  /*04f0*/  HFMA2 R0, -RZ, RZ, 6.609375, 2 ;  /* 0x469c4000ff007431 */ /* 0x000fe200000001ff */
[----:B------:R-:W-:-:S04]  /*0500*/  FSETP.GTU.FTZ.AND P0, PT, |R3|, +INF , PT ;  /* 0x7f8000000300780b */ /* 0x000fc80003f1c200 */
        /* <DEDUP_REMOVED lines=22> */
.L_x_24:
[----:B------:R-:W-:Y:S01]  /*0670*/  LEA R11, R7, 0xc0800000, 0x17 ;  /* 0xc0800000070b7811 */ /* 0x000fe200078eb8ff */
[----:B------:R-:W-:Y:S04]  /*0680*/  BSSY.RECONVERGENT B2, `(.L_x_29) ;  /* 0x0000036000027945 */ /* 0x000fe80003800200 */
[----:B------:R-:W-:Y:S02]  /*0690*/  IMAD.IADD R11, R10, 0x1, -R11 ;  /* 0x000000010a0b7824 */ /* 0x000fe400078e0a0b */
[----:B------:R-:W-:Y:S02]  /*06a0*/  VIADD R10, R14, 0xffffff81 ;  /* 0xffffff810e0a7836 */ /* 0x000fe40000000000 */
[----:B------:R-:W0:Y:S01]  /*06b0*/  MUFU.RCP R12, R11 ;  /* 0x0000000b000c7308 */ /* 0x000e220000001000 */
[----:B------:R-:W-:Y:S01]  /*06c0*/  FADD.FTZ R13, -R11, -RZ ;  /* 0x800000ff0b0d7221 */ /* 0x000fe20000010100 */
[C---:B------:R-:W-:Y:S01]  /*06d0*/  IMAD R0, R10.reuse, -0x800000, R3 ;  /* 0xff8000000a007824 */ /* 0x040fe200078e0203 */
[----:B------:R-:W-:-:S04]  /*06e0*/  IADD3 R10, PT, PT, R10, 0x7f, -R7 ;  /* 0x0000007f0a0a7810 */ /* 0x000fc80007ffe807 */
[----:B------:R-:W-:Y:S01]  /*06f0*/  IADD3 R10, PT, PT, R10, R9, RZ ;  /* 0x000000090a0a7210 */ /* 0x000fe20007ffe0ff */
        /* <DEDUP_REMOVED lines=42> */
.L_x_31:
[----:B------:R-:W-:-:S04]  /*09a0*/  LOP3.LUT R0, R0, 0x80000000, RZ, 0xc0, !PT ;  /* 0x8000000000007812 */ /* 0x000fc800078ec0ff */
[----:B------:R-:W-:Y:S01]  /*09b0*/  LOP3.LUT R0, R0, 0x7f800000, RZ, 0xfc, !PT ;  /* 0x7f80000000007812 */ /* 0x000fe200078efcff */
[----:B------:R-:W-:Y:S06]  /*09c0*/  BRA `(.L_x_32) ;  /* 0x0000000000047947 */ /* 0x000fec0003800000 */
.L_x_30:
[----:B------:R-:W-:-:S07]  /*09d0*/  LEA R0, R10, R0, 0x17 ;  /* 0x000000000a007211 */ /* 0x000fce00078eb8ff */
.L_x_32:
[----:B------:R-:W-:Y:S05]  /*09e0*/  BSYNC.RECONVERGENT B2 ;  /* 0x0000000000027941 */ /* 0x000fea0003800200 */
.L_x_29:
[----:B------:R-:W-:Y:S05]  /*09f0*/  BRA `(.L_x_33) ;  /* 0x0000000000207947 */ /* 0x000fea0003800000 */
.L_x_28:
[----:B------:R-:W-:-:S04]  /*0a00*/  LOP3.LUT R0, R10, 0x80000000, R3, 0x48, !PT ;  /* 0x800000000a007812 */ /* 0x000fc800078e4803 */
[----:B------:R-:W-:Y:S01]  /*0a10*/  LOP3.LUT R0, R0, 0x7f800000, RZ, 0xfc, !PT ;  /* 0x7f80000000007812 */ /* 0x000fe200078efcff */
[----:B------:R-:W-:Y:S06]  /*0a20*/  BRA `(.L_x_33) ;  /* 0x0000000000147947 */ /* 0x000fec0003800000 */
.L_x_27:
[----:B------:R-:W-:Y:S01]  /*0a30*/  LOP3.LUT R0, R10, 0x80000000, R3, 0x48, !PT ;  /* 0x800000000a007812 */ /* 0x000fe200078e4803 */
[----:B------:R-:W-:Y:S06]  /*0a40*/  BRA `(.L_x_33) ;  /* 0x00000000000c7947 */ /* 0x000fec0003800000 */
.L_x_26:
[----:B------:R-:W0:Y:S01]  /*0a50*/  MUFU.RSQ R0, -QNAN ;  /* 0xffc0000000007908 */ /* 0x000e220000001400 */
[----:B------:R-:W-:Y:S05]  /*0a60*/  BRA `(.L_x_33) ;  /* 0x0000000000047947 */ /* 0x000fea0003800000 */
.L_x_25:
[----:B------:R-:W-:-:S07]  /*0a70*/  FADD.FTZ R0, R3, R0 ;  /* 0x0000000003007221 */ /* 0x000fce0000010000 */
.L_x_33:
[----:B------:R-:W-:Y:S05]  /*0a80*/  BSYNC.RECONVERGENT B1 ;  /* 0x0000000000017941 */ /* 0x000fea0003800200 */
.L_x_23:
[----:B------:R-:W-:-:S04]  /*0a90*/  IMAD.MOV.U32 R9, RZ, RZ, 0x0 ;  /* 0x00000000ff097424 */ /* 0x000fc800078e00ff */
[----:B0-----:R-:W-:Y:S05]  /*0aa0*/  RET.REL.NODEC R8 `(_Z27bilinearInterpolationKernelPfS_) ;  /* 0xfffffff408547950 */ /* 0x001fea0003c3ffff */
.L_x_34:
        /* <DEDUP_REMOVED lines=13> */
.L_x_37:


//--------------------- .nv.global.init           --------------------------
	.section	.nv.global.init,"aw",@progbits
	.align	4
.nv.global.init:
	.type		mrg32k3aM1SubSeq,@object
	.size		mrg32k3aM1SubSeq,(mrg32k3aM2SubSeq - mrg32k3aM1SubSeq)
mrg32k3aM1SubSeq:
        /*0000*/ 	.byte	0x0b, 0xcc, 0xee, 0x04, 0x73, 0x29, 0x8b, 0x6f, 0xf6, 0x53, 0x03, 0xf6, 0x23, 0xf6, 0xea, 0xda
        /* <DEDUP_REMOVED lines=125> */
	.type		mrg32k3aM2SubSeq,@object
	.size		mrg32k3aM2SubSeq,(mrg32k3aM1 - mrg32k3aM2SubSeq)
mrg32k3aM2SubSeq:
        /* <DEDUP_REMOVED lines=126> */
	.type		mrg32k3aM1,@object
	.size		mrg32k3aM1,(mrg32k3aM1Seq - mrg32k3aM1)
mrg32k3aM1:
        /* <DEDUP_REMOVED lines=144> */
	.type		mrg32k3aM1Seq,@object
	.size		mrg32k3aM1Seq,(mrg32k3aM2 - mrg32k3aM1Seq)
mrg32k3aM1Seq:
        /* <DEDUP_REMOVED lines=144> */
	.type		mrg32k3aM2,@object
	.size		mrg32k3aM2,(mrg32k3aM2Seq - mrg32k3aM2)
mrg32k3aM2:
        /* <DEDUP_REMOVED lines=144> */
	.type		mrg32k3aM2Seq,@object
	.size		mrg32k3aM2Seq,(precalc_xorwow_matrix - mrg32k3aM2Seq)
mrg32k3aM2Seq:
        /* <DEDUP_REMOVED lines=144> */
	.type		precalc_xorwow_matrix,@object
	.size		precalc_xorwow_matrix,(precalc_xorwow_offset_matrix - precalc_xorwow_matrix)
precalc_xorwow_matrix:
        /* <DEDUP_REMOVED lines=6400> */
	.type		precalc_xorwow_offset_matrix,@object
	.size		precalc_xorwow_offset_matrix,(.L_1 - precalc_xorwow_offset_matrix)
precalc_xorwow_offset_matrix:
        /* <DEDUP_REMOVED lines=6400> */
.L_1:


//--------------------- .nv.shared.reserved.0     --------------------------
	.section	.nv.shared.reserved.0,"aw",@nobits
	.weak		__nv_reservedSMEM_offset_0_alias
	.size		__nv_reservedSMEM_offset_0_alias, 0, 64
	.other		__nv_reservedSMEM_offset_0_alias,@"STO_CUDA_RESERVED_SHARED STV_DEFAULT"
__nv_reservedSMEM_offset_0_alias:
	.zero		0
	.zero		64


//--------------------- .nv.constant0._Z24sobelEdgeDetectionKernelPfS_ --------------------------
	.section	.nv.constant0._Z24sobelEdgeDetectionKernelPfS_,"a",@progbits
	.sectionflags	@""
	.align	4
.nv.constant0._Z24sobelEdgeDetectionKernelPfS_:
	.zero		912


//--------------------- .nv.constant0._Z18gaussianBlurKernelPfS_ --------------------------
	.section	.nv.constant0._Z18gaussianBlurKernelPfS_,"a",@progbits
	.sectionflags	@""
	.align	4
.nv.constant0._Z18gaussianBlurKernelPfS_:
	.zero		912


//--------------------- .nv.constant0._Z27bilinearInterpolationKernelPfS_ --------------------------
	.section	.nv.constant0._Z27bilinearInterpolationKernelPfS_,"a",@progbits
	.sectionflags	@""
	.align	4
.nv.constant0._Z27bilinearInterpolationKernelPfS_:
	.zero		912


//--------------------- SYMBOLS --------------------------

	.type		.nv.reservedSmem.offset0,@object
	.size		.nv.reservedSmem.offset0,0x4
